	.target	sm_90a

	.elftype	@"ET_EXEC"


//--------------------- .note.nv.tkinfo           --------------------------
	.section	.note.nv.tkinfo,"",@"SHT_NOTE"
	.sectionflags	@"SHF_NOTE_NV_TKINFO"
	.tkinfo
        /*0018*/ 	.word	0x00000002
        /*0030*/ 	.string	""
        /*0030*/ 	.string	"ptxas"
        /*0030*/ 	.string	"Cuda compilation tools, release 13.0, V13.0.88"
        /*0030*/ 	.string	"Build cuda_13.0.r13.0/compiler.36424714_0"
        /*0030*/ 	.string	"-arch sm_90a -m 64 "



//--------------------- .note.nv.cuinfo           --------------------------
	.section	.note.nv.cuinfo,"",@"SHT_NOTE"
	.sectionflags	@"SHF_NOTE_NV_CUINFO"
        /*0018*/ 	.short	0x0002
        /*001a*/ 	.short	0x005a
        /*001c*/ 	.short	0x0082
	.zero		2


//--------------------- .nv.info                  --------------------------
	.section	.nv.info,"",@"SHT_CUDA_INFO"
	.align	4


	//----- nvinfo : EIATTR_REGCOUNT
	.align		4
        /*0000*/ 	.byte	0x04, 0x2f
        /*0002*/ 	.short	(.L_12 - .L_11)
	.align		4
.L_11:
        /*0004*/ 	.word	index@(_ZN7cutlass13device_kernelINS_4conv6kernel13ConvUniversalINS1_16ConvProblemShapeILNS1_8OperatorE1ELi3EEENS1_10collective14CollectiveConvINS1_46MainloopSm90TmaGmmaWarpSpecializedImplicitGemmILS5_1ELi28ELi3EN4cute5tupleIJNSA_1CILi1EEESD_SD_EEENS1_36KernelImplicitTmaWarpSpecializedSm90ELi1EEENSB_IJNSC_ILi64EEESH_NSB_IJNSC_ILi32EEEEEEEEENS_10bfloat16_tESL_NSA_8TiledMMAINSA_8MMA_AtomIJNSA_4SM904GMMA27MMA_64x64x16_F32BF16BF16_SSILNSP_5MajorE0ELSR_1ELNSP_7ScaleInE1ELSS_1EEEEEENSA_6LayoutISE_NSB_IJNSC_ILi0EEESW_SW_EEEEENSB_IJNSA_10UnderscoreESZ_SZ_EEEEENS7_6detail26Sm90ImplicitGemmTileTraitsINSA_20SM90_TMA_LOAD_IM2COLENSA_14ComposedLayoutINSA_7SwizzleILi2ELi4ELi3EEENSA_18smem_ptr_flag_bitsILi16EEENSV_INSB_IJNSB_IJNSC_ILi8EEES1A_EEENSB_IJSI_SD_EEENSB_IJSD_NSC_ILi28EEEEEEEEENSB_IJNSB_IJSI_NSC_ILi256EEEEEENSB_IJSD_SW_EEENSB_IJSW_NSC_ILi2048EEEEEEEEEEEEEvEENS13_INSA_13SM90_TMA_LOADENS15_INS16_ILi3ELi4ELi3EEES19_NSV_INSB_IJNSB_IJSH_SD_EEENSB_IJS1A_NSC_ILi4EEEEEES1E_EEENSB_IJS1I_NSB_IJSH_NSC_ILi512EEEEEES1K_EEEEEEEvEEEENS_8epilogue10collective6detail29Sm90TmaWarpSpecializedAdapterINS23_15DefaultEpilogueISL_NSB_IJNSB_IJllllEEESD_SW_EEES28_NS22_6thread17LinearCombinationISL_Li1EffLNS29_9ScaleType4KindE0ELNS_15FloatRoundStyleE2ESL_EENS_4gemm15EpilogueDefaultEEEEEvvEEEEvNT_6ParamsE)
        /*0008*/ 	.word	0x0000003a


	//----- nvinfo : EIATTR_FRAME_SIZE
	.align		4
.L_12:
        /*000c*/ 	.byte	0x04, 0x11
        /*000e*/ 	.short	(.L_14 - .L_13)
	.align		4
.L_13:
        /*0010*/ 	.word	index@(_ZN7cutlass13device_kernelINS_4conv6kernel13ConvUniversalINS1_16ConvProblemShapeILNS1_8OperatorE1ELi3EEENS1_10collective14CollectiveConvINS1_46MainloopSm90TmaGmmaWarpSpecializedImplicitGemmILS5_1ELi28ELi3EN4cute5tupleIJNSA_1CILi1EEESD_SD_EEENS1_36KernelImplicitTmaWarpSpecializedSm90ELi1EEENSB_IJNSC_ILi64EEESH_NSB_IJNSC_ILi32EEEEEEEEENS_10bfloat16_tESL_NSA_8TiledMMAINSA_8MMA_AtomIJNSA_4SM904GMMA27MMA_64x64x16_F32BF16BF16_SSILNSP_5MajorE0ELSR_1ELNSP_7ScaleInE1ELSS_1EEEEEENSA_6LayoutISE_NSB_IJNSC_ILi0EEESW_SW_EEEEENSB_IJNSA_10UnderscoreESZ_SZ_EEEEENS7_6detail26Sm90ImplicitGemmTileTraitsINSA_20SM90_TMA_LOAD_IM2COLENSA_14ComposedLayoutINSA_7SwizzleILi2ELi4ELi3EEENSA_18smem_ptr_flag_bitsILi16EEENSV_INSB_IJNSB_IJNSC_ILi8EEES1A_EEENSB_IJSI_SD_EEENSB_IJSD_NSC_ILi28EEEEEEEEENSB_IJNSB_IJSI_NSC_ILi256EEEEEENSB_IJSD_SW_EEENSB_IJSW_NSC_ILi2048EEEEEEEEEEEEEvEENS13_INSA_13SM90_TMA_LOADENS15_INS16_ILi3ELi4ELi3EEES19_NSV_INSB_IJNSB_IJSH_SD_EEENSB_IJS1A_NSC_ILi4EEEEEES1E_EEENSB_IJS1I_NSB_IJSH_NSC_ILi512EEEEEES1K_EEEEEEEvEEEENS_8epilogue10collective6detail29Sm90TmaWarpSpecializedAdapterINS23_15DefaultEpilogueISL_NSB_IJNSB_IJllllEEESD_SW_EEES28_NS22_6thread17LinearCombinationISL_Li1EffLNS29_9ScaleType4KindE0ELNS_15FloatRoundStyleE2ESL_EENS_4gemm15EpilogueDefaultEEEEEvvEEEEvNT_6ParamsE)
        /*0014*/ 	.word	0x00000000


	//----- nvinfo : EIATTR_MIN_STACK_SIZE
	.align		4
.L_14:
        /*0018*/ 	.byte	0x04, 0x12
        /*001a*/ 	.short	(.L_16 - .L_15)
	.align		4
.L_15:
        /*001c*/ 	.word	index@(_ZN7cutlass13device_kernelINS_4conv6kernel13ConvUniversalINS1_16ConvProblemShapeILNS1_8OperatorE1ELi3EEENS1_10collective14CollectiveConvINS1_46MainloopSm90TmaGmmaWarpSpecializedImplicitGemmILS5_1ELi28ELi3EN4cute5tupleIJNSA_1CILi1EEESD_SD_EEENS1_36KernelImplicitTmaWarpSpecializedSm90ELi1EEENSB_IJNSC_ILi64EEESH_NSB_IJNSC_ILi32EEEEEEEEENS_10bfloat16_tESL_NSA_8TiledMMAINSA_8MMA_AtomIJNSA_4SM904GMMA27MMA_64x64x16_F32BF16BF16_SSILNSP_5MajorE0ELSR_1ELNSP_7ScaleInE1ELSS_1EEEEEENSA_6LayoutISE_NSB_IJNSC_ILi0EEESW_SW_EEEEENSB_IJNSA_10UnderscoreESZ_SZ_EEEEENS7_6detail26Sm90ImplicitGemmTileTraitsINSA_20SM90_TMA_LOAD_IM2COLENSA_14ComposedLayoutINSA_7SwizzleILi2ELi4ELi3EEENSA_18smem_ptr_flag_bitsILi16EEENSV_INSB_IJNSB_IJNSC_ILi8EEES1A_EEENSB_IJSI_SD_EEENSB_IJSD_NSC_ILi28EEEEEEEEENSB_IJNSB_IJSI_NSC_ILi256EEEEEENSB_IJSD_SW_EEENSB_IJSW_NSC_ILi2048EEEEEEEEEEEEEvEENS13_INSA_13SM90_TMA_LOADENS15_INS16_ILi3ELi4ELi3EEES19_NSV_INSB_IJNSB_IJSH_SD_EEENSB_IJS1A_NSC_ILi4EEEEEES1E_EEENSB_IJS1I_NSB_IJSH_NSC_ILi512EEEEEES1K_EEEEEEEvEEEENS_8epilogue10collective6detail29Sm90TmaWarpSpecializedAdapterINS23_15DefaultEpilogueISL_NSB_IJNSB_IJllllEEESD_SW_EEES28_NS22_6thread17LinearCombinationISL_Li1EffLNS29_9ScaleType4KindE0ELNS_15FloatRoundStyleE2ESL_EENS_4gemm15EpilogueDefaultEEEEEvvEEEEvNT_6ParamsE)
        /*0020*/ 	.word	0x00000000
.L_16:


//--------------------- .nv.compat                --------------------------
	.section	.nv.compat,"",@"SHT_CUDA_COMPAT_INFO"
	.align	4
        /*0000*/ 	.byte	0x02, 0x09, 0x01, 0x00, 0x02, 0x02, 0x04, 0x00, 0x02, 0x05, 0x05, 0x00, 0x03, 0x07, 0x01, 0x01
        /*0010*/ 	.byte	0x02, 0x03, 0x01, 0x00, 0x02, 0x06, 0x01, 0x00, 0x04, 0x0b, 0x08, 0x00, 0x00, 0x00, 0x00, 0x00
        /*0020*/ 	.byte	0x00, 0x00, 0x00, 0x00


//--------------------- .nv.info._ZN7cutlass13device_kernelINS_4conv6kernel13ConvUniversalINS1_16ConvProblemShapeILNS1_8OperatorE1ELi3EEENS1_10collective14CollectiveConvINS1_46MainloopSm90TmaGmmaWarpSpecializedImplicitGemmILS5_1ELi28ELi3EN4cute5tupleIJNSA_1CILi1EEESD_SD_EEENS1_36KernelImplicitTmaWarpSpecializedSm90ELi1EEENSB_IJNSC_ILi64EEESH_NSB_IJNSC_ILi32EEEEEEEEENS_10bfloat16_tESL_NSA_8TiledMMAINSA_8MMA_AtomIJNSA_4SM904GMMA27MMA_64x64x16_F32BF16BF16_SSILNSP_5MajorE0ELSR_1ELNSP_7ScaleInE1ELSS_1EEEEEENSA_6LayoutISE_NSB_IJNSC_ILi0EEESW_SW_EEEEENSB_IJNSA_10UnderscoreESZ_SZ_EEEEENS7_6detail26Sm90ImplicitGemmTileTraitsINSA_20SM90_TMA_LOAD_IM2COLENSA_14ComposedLayoutINSA_7SwizzleILi2ELi4ELi3EEENSA_18smem_ptr_flag_bitsILi16EEENSV_INSB_IJNSB_IJNSC_ILi8EEES1A_EEENSB_IJSI_SD_EEENSB_IJSD_NSC_ILi28EEEEEEEEENSB_IJNSB_IJSI_NSC_ILi256EEEEEENSB_IJSD_SW_EEENSB_IJSW_NSC_ILi2048EEEEEEEEEEEEEvEENS13_INSA_13SM90_TMA_LOADENS15_INS16_ILi3ELi4ELi3EEES19_NSV_INSB_IJNSB_IJSH_SD_EEENSB_IJS1A_NSC_ILi4EEEEEES1E_EEENSB_IJS1I_NSB_IJSH_NSC_ILi512EEEEEES1K_EEEEEEEvEEEENS_8epilogue10collective6detail29Sm90TmaWarpSpecializedAdapterINS23_15DefaultEpilogueISL_NSB_IJNSB_IJllllEEESD_SW_EEES28_NS22_6thread17LinearCombinationISL_Li1EffLNS29_9ScaleType4KindE0ELNS_15FloatRoundStyleE2ESL_EENS_4gemm15EpilogueDefaultEEEEEvvEEEEvNT_6ParamsE --------------------------
	.section	.nv.info._ZN7cutlass13device_kernelINS_4conv6kernel13ConvUniversalINS1_16ConvProblemShapeILNS1_8OperatorE1ELi3EEENS1_10collective14CollectiveConvINS1_46MainloopSm90TmaGmmaWarpSpecializedImplicitGemmILS5_1ELi28ELi3EN4cute5tupleIJNSA_1CILi1EEESD_SD_EEENS1_36KernelImplicitTmaWarpSpecializedSm90ELi1EEENSB_IJNSC_ILi64EEESH_NSB_IJNSC_ILi32EEEEEEEEENS_10bfloat16_tESL_NSA_8TiledMMAINSA_8MMA_AtomIJNSA_4SM904GMMA27MMA_64x64x16_F32BF16BF16_SSILNSP_5MajorE0ELSR_1ELNSP_7ScaleInE1ELSS_1EEEEEENSA_6LayoutISE_NSB_IJNSC_ILi0EEESW_SW_EEEEENSB_IJNSA_10UnderscoreESZ_SZ_EEEEENS7_6detail26Sm90ImplicitGemmTileTraitsINSA_20SM90_TMA_LOAD_IM2COLENSA_14ComposedLayoutINSA_7SwizzleILi2ELi4ELi3EEENSA_18smem_ptr_flag_bitsILi16EEENSV_INSB_IJNSB_IJNSC_ILi8EEES1A_EEENSB_IJSI_SD_EEENSB_IJSD_NSC_ILi28EEEEEEEEENSB_IJNSB_IJSI_NSC_ILi256EEEEEENSB_IJSD_SW_EEENSB_IJSW_NSC_ILi2048EEEEEEEEEEEEEvEENS13_INSA_13SM90_TMA_LOADENS15_INS16_ILi3ELi4ELi3EEES19_NSV_INSB_IJNSB_IJSH_SD_EEENSB_IJS1A_NSC_ILi4EEEEEES1E_EEENSB_IJS1I_NSB_IJSH_NSC_ILi512EEEEEES1K_EEEEEEEvEEEENS_8epilogue10collective6detail29Sm90TmaWarpSpecializedAdapterINS23_15DefaultEpilogueISL_NSB_IJNSB_IJllllEEESD_SW_EEES28_NS22_6thread17LinearCombinationISL_Li1EffLNS29_9ScaleType4KindE0ELNS_15FloatRoundStyleE2ESL_EENS_4gemm15EpilogueDefaultEEEEEvvEEEEvNT_6ParamsE,"",@"SHT_CUDA_INFO"
	.sectionflags	@""
	.align	4


	//----- nvinfo : EIATTR_CUDA_API_VERSION
	.align		4
        /*0000*/ 	.byte	0x04, 0x37
        /*0002*/ 	.short	(.L_18 - .L_17)
.L_17:
        /*0004*/ 	.word	0x00000082


	//----- nvinfo : EIATTR_KPARAM_INFO
	.align		4
.L_18:
        /*0008*/ 	.byte	0x04, 0x17
        /*000a*/ 	.short	(.L_20 - .L_19)
.L_19:
        /*000c*/ 	.word	0x00000000
        /*0010*/ 	.short	0x0000
        /*0012*/ 	.short	0x0070
        /*0014*/ 	.byte	0x00, 0xf0, 0x01, 0x10


	//----- nvinfo : EIATTR_SPARSE_MMA_MASK
	.align		4
.L_20:
        /*0018*/ 	.byte	0x03, 0x50
        /*001a*/ 	.short	0x0000


	//----- nvinfo : EIATTR_MAXREG_COUNT
	.align		4
        /*001c*/ 	.byte	0x03, 0x1b
        /*001e*/ 	.short	0x00ff


	//----- nvinfo : EIATTR_NUM_BARRIERS
	.align		4
        /*0020*/ 	.byte	0x02, 0x4c
        /*0022*/ 	.byte	0x01
	.zero		1


	//----- nvinfo : EIATTR_MERCURY_ISA_VERSION
	.align		4
        /*0024*/ 	.byte	0x03, 0x5f
        /*0026*/ 	.short	0x0101


	//----- nvinfo : EIATTR_COOP_GROUP_MASK_REGIDS
	.align		4
        /*0028*/ 	.byte	0x04, 0x29
        /*002a*/ 	.short	(.L_22 - .L_21)


	//   ....[0]....
.L_21:
        /*002c*/ 	.word	0xffffffff


	//   ....[1]....
        /*0030*/ 	.word	0xffffffff


	//   ....[2]....
        /*0034*/ 	.word	0xffffffff


	//----- nvinfo : EIATTR_COOP_GROUP_INSTR_OFFSETS
	.align		4
.L_22:
        /*0038*/ 	.byte	0x04, 0x28
        /*003a*/ 	.short	(.L_24 - .L_23)


	//   ....[0]....
.L_23:
        /*003c*/ 	.word	0x00000060


	//   ....[1]....
        /*0040*/ 	.word	0x00000070


	//   ....[2]....
        /*0044*/ 	.word	0x00000130


	//----- nvinfo : EIATTR_MBARRIER_INSTR_OFFSETS
	.align		4
.L_24:
        /*0048*/ 	.byte	0x04, 0x39
        /*004a*/ 	.short	(.L_26 - .L_25)


	//   ....[0]....
.L_25:
        /*004c*/ 	.word	0x00000270
        /*0050*/ 	.word	0x000000ff
        /*0054*/ 	.word	0x00038000
        /*0058*/ 	.short	0x0100
        /*005a*/ 	.byte	0x08
	.zero		1


	//   ....[1]....
        /*005c*/ 	.word	0x00000280
        /*0060*/ 	.word	0x000000ff
        /*0064*/ 	.word	0x000380e0
        /*0068*/ 	.short	0x0100
        /*006a*/ 	.byte	0x08
	.zero		1


	//   ....[2]....
        /*006c*/ 	.word	0x00000290
        /*0070*/ 	.word	0x000000ff
        /*0074*/ 	.word	0x00038008
        /*0078*/ 	.short	0x0100
        /*007a*/ 	.byte	0x08
	.zero		1


	//   ....[3]....
        /*007c*/ 	.word	0x000002a0
        /*0080*/ 	.word	0x000000ff
        /*0084*/ 	.word	0x000380e8
        /*0088*/ 	.short	0x0100
        /*008a*/ 	.byte	0x08
	.zero		1


	//   ....[4]....
        /*008c*/ 	.word	0x000002b0
        /*0090*/ 	.word	0x000000ff
        /*0094*/ 	.word	0x00038010
        /*0098*/ 	.short	0x0100
        /*009a*/ 	.byte	0x08
	.zero		1


	//   ....[5]....
        /*009c*/ 	.word	0x000002c0
        /*00a0*/ 	.word	0x000000ff
        /*00a4*/ 	.word	0x000380f0
        /*00a8*/ 	.short	0x0100
        /*00aa*/ 	.byte	0x08
	.zero		1


	//   ....[6]....
        /*00ac*/ 	.word	0x000002d0
        /*00b0*/ 	.word	0x000000ff
        /*00b4*/ 	.word	0x00038018
        /*00b8*/ 	.short	0x0100
        /*00ba*/ 	.byte	0x08
	.zero		1


	//   ....[7]....
        /*00bc*/ 	.word	0x000002e0
        /*00c0*/ 	.word	0x000000ff
        /*00c4*/ 	.word	0x000380f8
        /*00c8*/ 	.short	0x0100
        /*00ca*/ 	.byte	0x08
	.zero		1


	//   ....[8]....
        /*00cc*/ 	.word	0x000002f0
        /*00d0*/ 	.word	0x000000ff
        /*00d4*/ 	.word	0x00038020
        /*00d8*/ 	.short	0x0100
        /*00da*/ 	.byte	0x08
	.zero		1


	//   ....[9]....
        /*00dc*/ 	.word	0x00000300
        /*00e0*/ 	.word	0x000000ff
        /*00e4*/ 	.word	0x00038100
        /*00e8*/ 	.short	0x0100
        /*00ea*/ 	.byte	0x08
	.zero		1


	//   ....[10]....
        /*00ec*/ 	.word	0x00000310
        /*00f0*/ 	.word	0x000000ff
        /*00f4*/ 	.word	0x00038028
        /*00f8*/ 	.short	0x0100
        /*00fa*/ 	.byte	0x08
	.zero		1


	//   ....[11]....
        /*00fc*/ 	.word	0x00000320
        /*0100*/ 	.word	0x000000ff
        /*0104*/ 	.word	0x00038108
        /*0108*/ 	.short	0x0100
        /*010a*/ 	.byte	0x08
	.zero		1


	//   ....[12]....
        /*010c*/ 	.word	0x00000330
        /*0110*/ 	.word	0x000000ff
        /*0114*/ 	.word	0x00038030
        /*0118*/ 	.short	0x0100
        /*011a*/ 	.byte	0x08
	.zero		1


	//   ....[13]....
        /*011c*/ 	.word	0x00000340
        /*0120*/ 	.word	0x000000ff
        /*0124*/ 	.word	0x00038110
        /*0128*/ 	.short	0x0100
        /*012a*/ 	.byte	0x08
	.zero		1


	//   ....[14]....
        /*012c*/ 	.word	0x00000350
        /*0130*/ 	.word	0x000000ff
        /*0134*/ 	.word	0x00038038
        /*0138*/ 	.short	0x0100
        /*013a*/ 	.byte	0x08
	.zero		1


	//   ....[15]....
        /*013c*/ 	.word	0x00000360
        /*0140*/ 	.word	0x000000ff
        /*0144*/ 	.word	0x00038118
        /*0148*/ 	.short	0x0100
        /*014a*/ 	.byte	0x08
	.zero		1


	//   ....[16]....
        /*014c*/ 	.word	0x00000370
        /*0150*/ 	.word	0x000000ff
        /*0154*/ 	.word	0x00038040
        /*0158*/ 	.short	0x0100
        /*015a*/ 	.byte	0x08
	.zero		1


	//   ....[17]....
        /*015c*/ 	.word	0x00000380
        /*0160*/ 	.word	0x000000ff
        /*0164*/ 	.word	0x00038120
        /*0168*/ 	.short	0x0100
        /*016a*/ 	.byte	0x08
	.zero		1


	//   ....[18]....
        /*016c*/ 	.word	0x00000390
        /*0170*/ 	.word	0x000000ff
        /*0174*/ 	.word	0x00038048
        /*0178*/ 	.short	0x0100
        /*017a*/ 	.byte	0x08
	.zero		1


	//   ....[19]....
        /*017c*/ 	.word	0x000003a0
        /*0180*/ 	.word	0x000000ff
        /*0184*/ 	.word	0x00038128
        /*0188*/ 	.short	0x0100
        /*018a*/ 	.byte	0x08
	.zero		1


	//   ....[20]....
        /*018c*/ 	.word	0x000003b0
        /*0190*/ 	.word	0x000000ff
        /*0194*/ 	.word	0x00038050
        /*0198*/ 	.short	0x0100
        /*019a*/ 	.byte	0x08
	.zero		1


	//   ....[21]....
        /*019c*/ 	.word	0x000003c0
        /*01a0*/ 	.word	0x000000ff
        /*01a4*/ 	.word	0x00038130
        /*01a8*/ 	.short	0x0100
        /*01aa*/ 	.byte	0x08
	.zero		1


	//   ....[22]....
        /*01ac*/ 	.word	0x000003d0
        /*01b0*/ 	.word	0x000000ff
        /*01b4*/ 	.word	0x00038058
        /*01b8*/ 	.short	0x0100
        /*01ba*/ 	.byte	0x08
	.zero		1


	//   ....[23]....
        /*01bc*/ 	.word	0x000003e0
        /*01c0*/ 	.word	0x000000ff
        /*01c4*/ 	.word	0x00038138
        /*01c8*/ 	.short	0x0100
        /*01ca*/ 	.byte	0x08
	.zero		1


	//   ....[24]....
        /*01cc*/ 	.word	0x000003f0
        /*01d0*/ 	.word	0x000000ff
        /*01d4*/ 	.word	0x00038060
        /*01d8*/ 	.short	0x0100
        /*01da*/ 	.byte	0x08
	.zero		1


	//   ....[25]....
        /*01dc*/ 	.word	0x00000400
        /*01e0*/ 	.word	0x000000ff
        /*01e4*/ 	.word	0x00038140
        /*01e8*/ 	.short	0x0100
        /*01ea*/ 	.byte	0x08
	.zero		1


	//   ....[26]....
        /*01ec*/ 	.word	0x00000410
        /*01f0*/ 	.word	0x000000ff
        /*01f4*/ 	.word	0x00038068
        /*01f8*/ 	.short	0x0100
        /*01fa*/ 	.byte	0x08
	.zero		1


	//   ....[27]....
        /*01fc*/ 	.word	0x00000420
        /*0200*/ 	.word	0x000000ff
        /*0204*/ 	.word	0x00038148
        /*0208*/ 	.short	0x0100
        /*020a*/ 	.byte	0x08
	.zero		1


	//   ....[28]....
        /*020c*/ 	.word	0x00000430
        /*0210*/ 	.word	0x000000ff
        /*0214*/ 	.word	0x00038070
        /*0218*/ 	.short	0x0100
        /*021a*/ 	.byte	0x08
	.zero		1


	//   ....[29]....
        /*021c*/ 	.word	0x00000440
        /*0220*/ 	.word	0x000000ff
        /*0224*/ 	.word	0x00038150
        /*0228*/ 	.short	0x0100
        /*022a*/ 	.byte	0x08
	.zero		1


	//   ....[30]....
        /*022c*/ 	.word	0x00000450
        /*0230*/ 	.word	0x000000ff
        /*0234*/ 	.word	0x00038078
        /*0238*/ 	.short	0x0100
        /*023a*/ 	.byte	0x08
	.zero		1


	//   ....[31]....
        /*023c*/ 	.word	0x00000460
        /*0240*/ 	.word	0x000000ff
        /*0244*/ 	.word	0x00038158
        /*0248*/ 	.short	0x0100
        /*024a*/ 	.byte	0x08
	.zero		1


	//   ....[32]....
        /*024c*/ 	.word	0x00000470
        /*0250*/ 	.word	0x000000ff
        /*0254*/ 	.word	0x00038080
        /*0258*/ 	.short	0x0100
        /*025a*/ 	.byte	0x08
	.zero		1


	//   ....[33]....
        /*025c*/ 	.word	0x00000480
        /*0260*/ 	.word	0x000000ff
        /*0264*/ 	.word	0x00038160
        /*0268*/ 	.short	0x0100
        /*026a*/ 	.byte	0x08
	.zero		1


	//   ....[34]....
        /*026c*/ 	.word	0x00000490
        /*0270*/ 	.word	0x000000ff
        /*0274*/ 	.word	0x00038088
        /*0278*/ 	.short	0x0100
        /*027a*/ 	.byte	0x08
	.zero		1


	//   ....[35]....
        /*027c*/ 	.word	0x000004a0
        /*0280*/ 	.word	0x000000ff
        /*0284*/ 	.word	0x00038168
        /*0288*/ 	.short	0x0100
        /*028a*/ 	.byte	0x08
	.zero		1


	//   ....[36]....
        /*028c*/ 	.word	0x000004b0
        /*0290*/ 	.word	0x000000ff
        /*0294*/ 	.word	0x00038090
        /*0298*/ 	.short	0x0100
        /*029a*/ 	.byte	0x08
	.zero		1


	//   ....[37]....
        /*029c*/ 	.word	0x000004c0
        /*02a0*/ 	.word	0x000000ff
        /*02a4*/ 	.word	0x00038170
        /*02a8*/ 	.short	0x0100
        /*02aa*/ 	.byte	0x08
	.zero		1


	//   ....[38]....
        /*02ac*/ 	.word	0x000004d0
        /*02b0*/ 	.word	0x000000ff
        /*02b4*/ 	.word	0x00038098
        /*02b8*/ 	.short	0x0100
        /*02ba*/ 	.byte	0x08
	.zero		1


	//   ....[39]....
        /*02bc*/ 	.word	0x000004e0
        /*02c0*/ 	.word	0x000000ff
        /*02c4*/ 	.word	0x00038178
        /*02c8*/ 	.short	0x0100
        /*02ca*/ 	.byte	0x08
	.zero		1


	//   ....[40]....
        /*02cc*/ 	.word	0x000004f0
        /*02d0*/ 	.word	0x000000ff
        /*02d4*/ 	.word	0x000380a0
        /*02d8*/ 	.short	0x0100
        /*02da*/ 	.byte	0x08
	.zero		1


	//   ....[41]....
        /*02dc*/ 	.word	0x00000500
        /*02e0*/ 	.word	0x000000ff
        /*02e4*/ 	.word	0x00038180
        /*02e8*/ 	.short	0x0100
        /*02ea*/ 	.byte	0x08
	.zero		1


	//   ....[42]....
        /*02ec*/ 	.word	0x00000510
        /*02f0*/ 	.word	0x000000ff
        /*02f4*/ 	.word	0x000380a8
        /*02f8*/ 	.short	0x0100
        /*02fa*/ 	.byte	0x08
	.zero		1


	//   ....[43]....
        /*02fc*/ 	.word	0x00000520
        /*0300*/ 	.word	0x000000ff
        /*0304*/ 	.word	0x00038188
        /*0308*/ 	.short	0x0100
        /*030a*/ 	.byte	0x08
	.zero		1


	//   ....[44]....
        /*030c*/ 	.word	0x00000530
        /*0310*/ 	.word	0x000000ff
        /*0314*/ 	.word	0x000380b0
        /*0318*/ 	.short	0x0100
        /*031a*/ 	.byte	0x08
	.zero		1


	//   ....[45]....
        /*031c*/ 	.word	0x00000540
        /*0320*/ 	.word	0x000000ff
        /*0324*/ 	.word	0x00038190
        /*0328*/ 	.short	0x0100
        /*032a*/ 	.byte	0x08
	.zero		1


	//   ....[46]....
        /*032c*/ 	.word	0x00000550
        /*0330*/ 	.word	0x000000ff
        /*0334*/ 	.word	0x000380b8
        /*0338*/ 	.short	0x0100
        /*033a*/ 	.byte	0x08
	.zero		1


	//   ....[47]....
        /*033c*/ 	.word	0x00000560
        /*0340*/ 	.word	0x000000ff
        /*0344*/ 	.word	0x00038198
        /*0348*/ 	.short	0x0100
        /*034a*/ 	.byte	0x08
	.zero		1


	//   ....[48]....
        /*034c*/ 	.word	0x00000570
        /*0350*/ 	.word	0x000000ff
        /*0354*/ 	.word	0x000380c0
        /*0358*/ 	.short	0x0100
        /*035a*/ 	.byte	0x08
	.zero		1


	//   ....[49]....
        /*035c*/ 	.word	0x00000580
        /*0360*/ 	.word	0x000000ff
        /*0364*/ 	.word	0x000381a0
        /*0368*/ 	.short	0x0100
        /*036a*/ 	.byte	0x08
	.zero		1


	//   ....[50]....
        /*036c*/ 	.word	0x00000590
        /*0370*/ 	.word	0x000000ff
        /*0374*/ 	.word	0x000380c8
        /*0378*/ 	.short	0x0100
        /*037a*/ 	.byte	0x08
	.zero		1


	//   ....[51]....
        /*037c*/ 	.word	0x000005a0
        /*0380*/ 	.word	0x000000ff
        /*0384*/ 	.word	0x000381a8
        /*0388*/ 	.short	0x0100
        /*038a*/ 	.byte	0x08
	.zero		1


	//   ....[52]....
        /*038c*/ 	.word	0x000005b0
        /*0390*/ 	.word	0x000000ff
        /*0394*/ 	.word	0x000380d0
        /*0398*/ 	.short	0x0100
        /*039a*/ 	.byte	0x08
	.zero		1


	//   ....[53]....
        /*039c*/ 	.word	0x000005c0
        /*03a0*/ 	.word	0x000000ff
        /*03a4*/ 	.word	0x000381b0
        /*03a8*/ 	.short	0x0100
        /*03aa*/ 	.byte	0x08
	.zero		1


	//   ....[54]....
        /*03ac*/ 	.word	0x000005d0
        /*03b0*/ 	.word	0x000000ff
        /*03b4*/ 	.word	0x000380d8
        /*03b8*/ 	.short	0x0100
        /*03ba*/ 	.byte	0x08
	.zero		1


	//   ....[55]....
        /*03bc*/ 	.word	0x000005e0
        /*03c0*/ 	.word	0x000000ff
        /*03c4*/ 	.word	0x000381b8
        /*03c8*/ 	.short	0x0100
        /*03ca*/ 	.byte	0x08
	.zero		1


	//   ....[56]....
        /*03cc*/ 	.word	0x00000bb0
        /*03d0*/ 	.word	0x00000006
        /*03d4*/ 	.word	0x00038000
        /*03d8*/ 	.short	0x010a
        /*03da*/ 	.byte	0x3f
	.zero		1


	//   ....[57]....
        /*03dc*/ 	.word	0x00000e90
        /*03e0*/ 	.word	0x00000009
        /*03e4*/ 	.word	0x00038000
        /*03e8*/ 	.short	0x010a
        /*03ea*/ 	.byte	0x3f
	.zero		1


	//   ....[58]....
        /*03ec*/ 	.word	0x00000ff0
        /*03f0*/ 	.word	0x000000ff
        /*03f4*/ 	.word	0x00000000
        /*03f8*/ 	.short	0x0101
        /*03fa*/ 	.byte	0x06
	.zero		1


	//   ....[59]....
        /*03fc*/ 	.word	0x000011f0
        /*0400*/ 	.word	0x00000004
        /*0404*/ 	.word	0x00000000
        /*0408*/ 	.short	0x0101
        /*040a*/ 	.byte	0x3f
	.zero		1


	//   ....[60]....
        /*040c*/ 	.word	0x000039e0
        /*0410*/ 	.word	0x00000011
        /*0414*/ 	.word	0x000380e0
        /*0418*/ 	.short	0x010a
        /*041a*/ 	.byte	0x3f
	.zero		1


	//   ....[61]....
        /*041c*/ 	.word	0x000041b0
        /*0420*/ 	.word	0x00000002
        /*0424*/ 	.word	0x00000000
        /*0428*/ 	.short	0x010a
        /*042a*/ 	.byte	0x3f
	.zero		1


	//   ....[62]....
        /*042c*/ 	.word	0x00004260
        /*0430*/ 	.word	0x00000002
        /*0434*/ 	.word	0x00000000
        /*0438*/ 	.short	0x010a
        /*043a*/ 	.byte	0x3f
	.zero		1


	//   ....[63]....
        /*043c*/ 	.word	0x00004310
        /*0440*/ 	.word	0x00000002
        /*0444*/ 	.word	0x00000000
        /*0448*/ 	.short	0x010a
        /*044a*/ 	.byte	0x3f
	.zero		1


	//   ....[64]....
        /*044c*/ 	.word	0x000043c0
        /*0450*/ 	.word	0x00000002
        /*0454*/ 	.word	0x00000000
        /*0458*/ 	.short	0x010a
        /*045a*/ 	.byte	0x3f
	.zero		1


	//   ....[65]....
        /*045c*/ 	.word	0x00004470
        /*0460*/ 	.word	0x00000002
        /*0464*/ 	.word	0x00000000
        /*0468*/ 	.short	0x010a
        /*046a*/ 	.byte	0x3f
	.zero		1


	//   ....[66]....
        /*046c*/ 	.word	0x00004520
        /*0470*/ 	.word	0x00000002
        /*0474*/ 	.word	0x00000000
        /*0478*/ 	.short	0x010a
        /*047a*/ 	.byte	0x3f
	.zero		1


	//   ....[67]....
        /*047c*/ 	.word	0x000045d0
        /*0480*/ 	.word	0x00000002
        /*0484*/ 	.word	0x00000000
        /*0488*/ 	.short	0x010a
        /*048a*/ 	.byte	0x3f
	.zero		1


	//   ....[68]....
        /*048c*/ 	.word	0x00004680
        /*0490*/ 	.word	0x00000002
        /*0494*/ 	.word	0x00000000
        /*0498*/ 	.short	0x010a
        /*049a*/ 	.byte	0x3f
	.zero		1


	//   ....[69]....
        /*049c*/ 	.word	0x00004730
        /*04a0*/ 	.word	0x00000002
        /*04a4*/ 	.word	0x00000000
        /*04a8*/ 	.short	0x010a
        /*04aa*/ 	.byte	0x3f
	.zero		1


	//   ....[70]....
        /*04ac*/ 	.word	0x000047e0
        /*04b0*/ 	.word	0x00000002
        /*04b4*/ 	.word	0x00000000
        /*04b8*/ 	.short	0x010a
        /*04ba*/ 	.byte	0x3f
	.zero		1


	//   ....[71]....
        /*04bc*/ 	.word	0x00004890
        /*04c0*/ 	.word	0x00000002
        /*04c4*/ 	.word	0x00000000
        /*04c8*/ 	.short	0x010a
        /*04ca*/ 	.byte	0x3f
	.zero		1


	//   ....[72]....
        /*04cc*/ 	.word	0x00004940
        /*04d0*/ 	.word	0x00000002
        /*04d4*/ 	.word	0x00000000
        /*04d8*/ 	.short	0x010a
        /*04da*/ 	.byte	0x3f
	.zero		1


	//   ....[73]....
        /*04dc*/ 	.word	0x000049f0
        /*04e0*/ 	.word	0x00000002
        /*04e4*/ 	.word	0x00000000
        /*04e8*/ 	.short	0x010a
        /*04ea*/ 	.byte	0x3f
	.zero		1


	//   ....[74]....
        /*04ec*/ 	.word	0x00004aa0
        /*04f0*/ 	.word	0x00000002
        /*04f4*/ 	.word	0x00000000
        /*04f8*/ 	.short	0x010a
        /*04fa*/ 	.byte	0x3f
	.zero		1


	//   ....[75]....
        /*04fc*/ 	.word	0x00004b50
        /*0500*/ 	.word	0x00000002
        /*0504*/ 	.word	0x00000000
        /*0508*/ 	.short	0x010a
        /*050a*/ 	.byte	0x3f
	.zero		1


	//   ....[76]....
        /*050c*/ 	.word	0x00004c00
        /*0510*/ 	.word	0x00000002
        /*0514*/ 	.word	0x00000000
        /*0518*/ 	.short	0x010a
        /*051a*/ 	.byte	0x3f
	.zero		1


	//   ....[77]....
        /*051c*/ 	.word	0x00004cb0
        /*0520*/ 	.word	0x00000002
        /*0524*/ 	.word	0x00000000
        /*0528*/ 	.short	0x010a
        /*052a*/ 	.byte	0x3f
	.zero		1


	//   ....[78]....
        /*052c*/ 	.word	0x00004d60
        /*0530*/ 	.word	0x00000002
        /*0534*/ 	.word	0x00000000
        /*0538*/ 	.short	0x010a
        /*053a*/ 	.byte	0x3f
	.zero		1


	//   ....[79]....
        /*053c*/ 	.word	0x00004e10
        /*0540*/ 	.word	0x00000002
        /*0544*/ 	.word	0x00000000
        /*0548*/ 	.short	0x010a
        /*054a*/ 	.byte	0x3f
	.zero		1


	//   ....[80]....
        /*054c*/ 	.word	0x00004ec0
        /*0550*/ 	.word	0x00000002
        /*0554*/ 	.word	0x00000000
        /*0558*/ 	.short	0x010a
        /*055a*/ 	.byte	0x3f
	.zero		1


	//   ....[81]....
        /*055c*/ 	.word	0x00004f70
        /*0560*/ 	.word	0x00000002
        /*0564*/ 	.word	0x00000000
        /*0568*/ 	.short	0x010a
        /*056a*/ 	.byte	0x3f
	.zero		1


	//   ....[82]....
        /*056c*/ 	.word	0x00005020
        /*0570*/ 	.word	0x00000002
        /*0574*/ 	.word	0x00000000
        /*0578*/ 	.short	0x010a
        /*057a*/ 	.byte	0x3f
	.zero		1


	//   ....[83]....
        /*057c*/ 	.word	0x000050d0
        /*0580*/ 	.word	0x00000002
        /*0584*/ 	.word	0x00000000
        /*0588*/ 	.short	0x010a
        /*058a*/ 	.byte	0x3f
	.zero		1


	//   ....[84]....
        /*058c*/ 	.word	0x00005180
        /*0590*/ 	.word	0x00000002
        /*0594*/ 	.word	0x00000000
        /*0598*/ 	.short	0x010a
        /*059a*/ 	.byte	0x3f
	.zero		1


	//   ....[85]....
        /*059c*/ 	.word	0x00005230
        /*05a0*/ 	.word	0x00000002
        /*05a4*/ 	.word	0x00000000
        /*05a8*/ 	.short	0x010a
        /*05aa*/ 	.byte	0x3f
	.zero		1


	//   ....[86]....
        /*05ac*/ 	.word	0x000052e0
        /*05b0*/ 	.word	0x00000002
        /*05b4*/ 	.word	0x00000000
        /*05b8*/ 	.short	0x010a
        /*05ba*/ 	.byte	0x3f
	.zero		1


	//   ....[87]....
        /*05bc*/ 	.word	0x00005390
        /*05c0*/ 	.word	0x00000002
        /*05c4*/ 	.word	0x00000000
        /*05c8*/ 	.short	0x010a
        /*05ca*/ 	.byte	0x3f
	.zero		1


	//   ....[88]....
        /*05cc*/ 	.word	0x00005440
        /*05d0*/ 	.word	0x00000003
        /*05d4*/ 	.word	0x00000000
        /*05d8*/ 	.short	0x010a
        /*05da*/ 	.byte	0x3f
	.zero		1


	//----- nvinfo : EIATTR_NUM_MBARRIERS
	.align		4
.L_26:
        /*05dc*/ 	.byte	0x03, 0x38
        /*05de*/ 	.short	0x0038


	//----- nvinfo : EIATTR_EXIT_INSTR_OFFSETS
	.align		4
        /*05e0*/ 	.byte	0x04, 0x1c
        /*05e2*/ 	.short	(.L_28 - .L_27)


	//   ....[0]....
.L_27:
        /*05e4*/ 	.word	0x000009e0


	//   ....[1]....
        /*05e8*/ 	.word	0x00001340


	//   ....[2]....
        /*05ec*/ 	.word	0x00002d20


	//   ....[3]....
        /*05f0*/ 	.word	0x00002d50


	//   ....[4]....
        /*05f4*/ 	.word	0x000037a0


	//   ....[5]....
        /*05f8*/ 	.word	0x000037d0


	//   ....[6]....
        /*05fc*/ 	.word	0x000037f0


	//   ....[7]....
        /*0600*/ 	.word	0x000040a0


	//   ....[8]....
        /*0604*/ 	.word	0x00005470


	//----- nvinfo : EIATTR_MAX_THREADS
	.align		4
.L_28:
        /*0608*/ 	.byte	0x04, 0x05
        /*060a*/ 	.short	(.L_30 - .L_29)
.L_29:
        /*060c*/ 	.word	0x00000100
        /*0610*/ 	.word	0x00000001
        /*0614*/ 	.word	0x00000001


	//----- nvinfo : EIATTR_CRS_STACK_SIZE
	.align		4
.L_30:
        /*0618*/ 	.byte	0x04, 0x1e
        /*061a*/ 	.short	(.L_32 - .L_31)
.L_31:
        /*061c*/ 	.word	0x00000000


	//----- nvinfo : EIATTR_CBANK_PARAM_SIZE
	.align		4
.L_32:
        /*0620*/ 	.byte	0x03, 0x19
        /*0622*/ 	.short	0x0470


	//----- nvinfo : EIATTR_PARAM_CBANK
	.align		4
        /*0624*/ 	.byte	0x04, 0x0a
        /*0626*/ 	.short	(.L_34 - .L_33)
	.align		4
.L_33:
        /*0628*/ 	.word	index@(.nv.constant0._ZN7cutlass13device_kernelINS_4conv6kernel13ConvUniversalINS1_16ConvProblemShapeILNS1_8OperatorE1ELi3EEENS1_10collective14CollectiveConvINS1_46MainloopSm90TmaGmmaWarpSpecializedImplicitGemmILS5_1ELi28ELi3EN4cute5tupleIJNSA_1CILi1EEESD_SD_EEENS1_36KernelImplicitTmaWarpSpecializedSm90ELi1EEENSB_IJNSC_ILi64EEESH_NSB_IJNSC_ILi32EEEEEEEEENS_10bfloat16_tESL_NSA_8TiledMMAINSA_8MMA_AtomIJNSA_4SM904GMMA27MMA_64x64x16_F32BF16BF16_SSILNSP_5MajorE0ELSR_1ELNSP_7ScaleInE1ELSS_1EEEEEENSA_6LayoutISE_NSB_IJNSC_ILi0EEESW_SW_EEEEENSB_IJNSA_10UnderscoreESZ_SZ_EEEEENS7_6detail26Sm90ImplicitGemmTileTraitsINSA_20SM90_TMA_LOAD_IM2COLENSA_14ComposedLayoutINSA_7SwizzleILi2ELi4ELi3EEENSA_18smem_ptr_flag_bitsILi16EEENSV_INSB_IJNSB_IJNSC_ILi8EEES1A_EEENSB_IJSI_SD_EEENSB_IJSD_NSC_ILi28EEEEEEEEENSB_IJNSB_IJSI_NSC_ILi256EEEEEENSB_IJSD_SW_EEENSB_IJSW_NSC_ILi2048EEEEEEEEEEEEEvEENS13_INSA_13SM90_TMA_LOADENS15_INS16_ILi3ELi4ELi3EEES19_NSV_INSB_IJNSB_IJSH_SD_EEENSB_IJS1A_NSC_ILi4EEEEEES1E_EEENSB_IJS1I_NSB_IJSH_NSC_ILi512EEEEEES1K_EEEEEEEvEEEENS_8epilogue10collective6detail29Sm90TmaWarpSpecializedAdapterINS23_15DefaultEpilogueISL_NSB_IJNSB_IJllllEEESD_SW_EEES28_NS22_6thread17LinearCombinationISL_Li1EffLNS29_9ScaleType4KindE0ELNS_15FloatRoundStyleE2ESL_EENS_4gemm15EpilogueDefaultEEEEEvvEEEEvNT_6ParamsE)
        /*062c*/ 	.short	0x0210
        /*062e*/ 	.short	0x0470


	//----- nvinfo : EIATTR_SW_WAR
	.align		4
.L_34:
        /*0630*/ 	.byte	0x04, 0x36
        /*0632*/ 	.short	(.L_36 - .L_35)
.L_35:
        /*0634*/ 	.word	0x00000008
.L_36:


//--------------------- .nv.callgraph             --------------------------
	.section	.nv.callgraph,"",@"SHT_CUDA_CALLGRAPH"
	.align	4
	.sectionentsize	8
	.align		4
        /*0000*/ 	.word	0x00000000
	.align		4
        /*0004*/ 	.word	0xffffffff
	.align		4
        /*0008*/ 	.word	0x00000000
	.align		4
        /*000c*/ 	.word	0xfffffffe
	.align		4
        /*0010*/ 	.word	0x00000000
	.align		4
        /*0014*/ 	.word	0xfffffffd
	.align		4
        /*0018*/ 	.word	0x00000000
	.align		4
        /*001c*/ 	.word	0xfffffffc


//--------------------- .nv.constant4             --------------------------
	.section	.nv.constant4,"a",@progbits
	.align	8
	.align		8
.nv.constant4:
        /*0000*/ 	.dword	_ZN39_INTERNAL_7ab8c293_4_k_cu_675a2ec8_25014cuda3std3__45__cpo5beginE
	.align		8
        /*0008*/ 	.dword	_ZN39_INTERNAL_7ab8c293_4_k_cu_675a2ec8_25014cuda3std3__45__cpo3endE
	.align		8
        /*0010*/ 	.dword	_ZN39_INTERNAL_7ab8c293_4_k_cu_675a2ec8_25014cuda3std3__45__cpo6cbeginE
	.align		8
        /*0018*/ 	.dword	_ZN39_INTERNAL_7ab8c293_4_k_cu_675a2ec8_25014cuda3std3__45__cpo4cendE
	.align		8
        /*0020*/ 	.dword	_ZN39_INTERNAL_7ab8c293_4_k_cu_675a2ec8_25014cuda3std3__441_GLOBAL__N__7ab8c293_4_k_cu_675a2ec8_25016ignoreE
	.align		8
        /*0028*/ 	.dword	_ZN39_INTERNAL_7ab8c293_4_k_cu_675a2ec8_25014cuda3std3__419piecewise_constructE
	.align		8
        /*0030*/ 	.dword	_ZN39_INTERNAL_7ab8c293_4_k_cu_675a2ec8_25014cuda3std3__48in_placeE
	.align		8
        /*0038*/ 	.dword	_ZN39_INTERNAL_7ab8c293_4_k_cu_675a2ec8_25014cuda3std6ranges3__45__cpo4swapE
	.align		8
        /*0040*/ 	.dword	_ZN39_INTERNAL_7ab8c293_4_k_cu_675a2ec8_25014cuda3std6ranges3__45__cpo9iter_moveE
	.align		8
        /*0048*/ 	.dword	_ZN39_INTERNAL_7ab8c293_4_k_cu_675a2ec8_25014cute7productE
	.align		8
        /*0050*/ 	.dword	_ZN39_INTERNAL_7ab8c293_4_k_cu_675a2ec8_25014cute1_E


//--------------------- .text._ZN7cutlass13device_kernelINS_4conv6kernel13ConvUniversalINS1_16ConvProblemShapeILNS1_8OperatorE1ELi3EEENS1_10collective14CollectiveConvINS1_46MainloopSm90TmaGmmaWarpSpecializedImplicitGemmILS5_1ELi28ELi3EN4cute5tupleIJNSA_1CILi1EEESD_SD_EEENS1_36KernelImplicitTmaWarpSpecializedSm90ELi1EEENSB_IJNSC_ILi64EEESH_NSB_IJNSC_ILi32EEEEEEEEENS_10bfloat16_tESL_NSA_8TiledMMAINSA_8MMA_AtomIJNSA_4SM904GMMA27MMA_64x64x16_F32BF16BF16_SSILNSP_5MajorE0ELSR_1ELNSP_7ScaleInE1ELSS_1EEEEEENSA_6LayoutISE_NSB_IJNSC_ILi0EEESW_SW_EEEEENSB_IJNSA_10UnderscoreESZ_SZ_EEEEENS7_6detail26Sm90ImplicitGemmTileTraitsINSA_20SM90_TMA_LOAD_IM2COLENSA_14ComposedLayoutINSA_7SwizzleILi2ELi4ELi3EEENSA_18smem_ptr_flag_bitsILi16EEENSV_INSB_IJNSB_IJNSC_ILi8EEES1A_EEENSB_IJSI_SD_EEENSB_IJSD_NSC_ILi28EEEEEEEEENSB_IJNSB_IJSI_NSC_ILi256EEEEEENSB_IJSD_SW_EEENSB_IJSW_NSC_ILi2048EEEEEEEEEEEEEvEENS13_INSA_13SM90_TMA_LOADENS15_INS16_ILi3ELi4ELi3EEES19_NSV_INSB_IJNSB_IJSH_SD_EEENSB_IJS1A_NSC_ILi4EEEEEES1E_EEENSB_IJS1I_NSB_IJSH_NSC_ILi512EEEEEES1K_EEEEEEEvEEEENS_8epilogue10collective6detail29Sm90TmaWarpSpecializedAdapterINS23_15DefaultEpilogueISL_NSB_IJNSB_IJllllEEESD_SW_EEES28_NS22_6thread17LinearCombinationISL_Li1EffLNS29_9ScaleType4KindE0ELNS_15FloatRoundStyleE2ESL_EENS_4gemm15EpilogueDefaultEEEEEvvEEEEvNT_6ParamsE --------------------------
	.section	.text._ZN7cutlass13device_kernelINS_4conv6kernel13ConvUniversalINS1_16ConvProblemShapeILNS1_8OperatorE1ELi3EEENS1_10collective14CollectiveConvINS1_46MainloopSm90TmaGmmaWarpSpecializedImplicitGemmILS5_1ELi28ELi3EN4cute5tupleIJNSA_1CILi1EEESD_SD_EEENS1_36KernelImplicitTmaWarpSpecializedSm90ELi1EEENSB_IJNSC_ILi64EEESH_NSB_IJNSC_ILi32EEEEEEEEENS_10bfloat16_tESL_NSA_8TiledMMAINSA_8MMA_AtomIJNSA_4SM904GMMA27MMA_64x64x16_F32BF16BF16_SSILNSP_5MajorE0ELSR_1ELNSP_7ScaleInE1ELSS_1EEEEEENSA_6LayoutISE_NSB_IJNSC_ILi0EEESW_SW_EEEEENSB_IJNSA_10UnderscoreESZ_SZ_EEEEENS7_6detail26Sm90ImplicitGemmTileTraitsINSA_20SM90_TMA_LOAD_IM2COLENSA_14ComposedLayoutINSA_7SwizzleILi2ELi4ELi3EEENSA_18smem_ptr_flag_bitsILi16EEENSV_INSB_IJNSB_IJNSC_ILi8EEES1A_EEENSB_IJSI_SD_EEENSB_IJSD_NSC_ILi28EEEEEEEEENSB_IJNSB_IJSI_NSC_ILi256EEEEEENSB_IJSD_SW_EEENSB_IJSW_NSC_ILi2048EEEEEEEEEEEEEvEENS13_INSA_13SM90_TMA_LOADENS15_INS16_ILi3ELi4ELi3EEES19_NSV_INSB_IJNSB_IJSH_SD_EEENSB_IJS1A_NSC_ILi4EEEEEES1E_EEENSB_IJS1I_NSB_IJSH_NSC_ILi512EEEEEES1K_EEEEEEEvEEEENS_8epilogue10collective6detail29Sm90TmaWarpSpecializedAdapterINS23_15DefaultEpilogueISL_NSB_IJNSB_IJllllEEESD_SW_EEES28_NS22_6thread17LinearCombinationISL_Li1EffLNS29_9ScaleType4KindE0ELNS_15FloatRoundStyleE2ESL_EENS_4gemm15EpilogueDefaultEEEEEvvEEEEvNT_6ParamsE,"ax",@progbits
	.align	128
.text._ZN7cutlass13device_kernelINS_4conv6kernel13ConvUniversalINS1_16ConvProblemShapeILNS1_8OperatorE1ELi3EEENS1_10collective14CollectiveConvINS1_46MainloopSm90TmaGmmaWarpSpecializedImplicitGemmILS5_1ELi28ELi3EN4cute5tupleIJNSA_1CILi1EEESD_SD_EEENS1_36KernelImplicitTmaWarpSpecializedSm90ELi1EEENSB_IJNSC_ILi64EEESH_NSB_IJNSC_ILi32EEEEEEEEENS_10bfloat16_tESL_NSA_8TiledMMAINSA_8MMA_AtomIJNSA_4SM904GMMA27MMA_64x64x16_F32BF16BF16_SSILNSP_5MajorE0ELSR_1ELNSP_7ScaleInE1ELSS_1EEEEEENSA_6LayoutISE_NSB_IJNSC_ILi0EEESW_SW_EEEEENSB_IJNSA_10UnderscoreESZ_SZ_EEEEENS7_6detail26Sm90ImplicitGemmTileTraitsINSA_20SM90_TMA_LOAD_IM2COLENSA_14ComposedLayoutINSA_7SwizzleILi2ELi4ELi3EEENSA_18smem_ptr_flag_bitsILi16EEENSV_INSB_IJNSB_IJNSC_ILi8EEES1A_EEENSB_IJSI_SD_EEENSB_IJSD_NSC_ILi28EEEEEEEEENSB_IJNSB_IJSI_NSC_ILi256EEEEEENSB_IJSD_SW_EEENSB_IJSW_NSC_ILi2048EEEEEEEEEEEEEvEENS13_INSA_13SM90_TMA_LOADENS15_INS16_ILi3ELi4ELi3EEES19_NSV_INSB_IJNSB_IJSH_SD_EEENSB_IJS1A_NSC_ILi4EEEEEES1E_EEENSB_IJS1I_NSB_IJSH_NSC_ILi512EEEEEES1K_EEEEEEEvEEEENS_8epilogue10collective6detail29Sm90TmaWarpSpecializedAdapterINS23_15DefaultEpilogueISL_NSB_IJNSB_IJllllEEESD_SW_EEES28_NS22_6thread17LinearCombinationISL_Li1EffLNS29_9ScaleType4KindE0ELNS_15FloatRoundStyleE2ESL_EENS_4gemm15EpilogueDefaultEEEEEvvEEEEvNT_6ParamsE:
        .type           _ZN7cutlass13device_kernelINS_4conv6kernel13ConvUniversalINS1_16ConvProblemShapeILNS1_8OperatorE1ELi3EEENS1_10collective14CollectiveConvINS1_46MainloopSm90TmaGmmaWarpSpecializedImplicitGemmILS5_1ELi28ELi3EN4cute5tupleIJNSA_1CILi1EEESD_SD_EEENS1_36KernelImplicitTmaWarpSpecializedSm90ELi1EEENSB_IJNSC_ILi64EEESH_NSB_IJNSC_ILi32EEEEEEEEENS_10bfloat16_tESL_NSA_8TiledMMAINSA_8MMA_AtomIJNSA_4SM904GMMA27MMA_64x64x16_F32BF16BF16_SSILNSP_5MajorE0ELSR_1ELNSP_7ScaleInE1ELSS_1EEEEEENSA_6LayoutISE_NSB_IJNSC_ILi0EEESW_SW_EEEEENSB_IJNSA_10UnderscoreESZ_SZ_EEEEENS7_6detail26Sm90ImplicitGemmTileTraitsINSA_20SM90_TMA_LOAD_IM2COLENSA_14ComposedLayoutINSA_7SwizzleILi2ELi4ELi3EEENSA_18smem_ptr_flag_bitsILi16EEENSV_INSB_IJNSB_IJNSC_ILi8EEES1A_EEENSB_IJSI_SD_EEENSB_IJSD_NSC_ILi28EEEEEEEEENSB_IJNSB_IJSI_NSC_ILi256EEEEEENSB_IJSD_SW_EEENSB_IJSW_NSC_ILi2048EEEEEEEEEEEEEvEENS13_INSA_13SM90_TMA_LOADENS15_INS16_ILi3ELi4ELi3EEES19_NSV_INSB_IJNSB_IJSH_SD_EEENSB_IJS1A_NSC_ILi4EEEEEES1E_EEENSB_IJS1I_NSB_IJSH_NSC_ILi512EEEEEES1K_EEEEEEEvEEEENS_8epilogue10collective6detail29Sm90TmaWarpSpecializedAdapterINS23_15DefaultEpilogueISL_NSB_IJNSB_IJllllEEESD_SW_EEES28_NS22_6thread17LinearCombinationISL_Li1EffLNS29_9ScaleType4KindE0ELNS_15FloatRoundStyleE2ESL_EENS_4gemm15EpilogueDefaultEEEEEvvEEEEvNT_6ParamsE,@function
        .size           _ZN7cutlass13device_kernelINS_4conv6kernel13ConvUniversalINS1_16ConvProblemShapeILNS1_8OperatorE1ELi3EEENS1_10collective14CollectiveConvINS1_46MainloopSm90TmaGmmaWarpSpecializedImplicitGemmILS5_1ELi28ELi3EN4cute5tupleIJNSA_1CILi1EEESD_SD_EEENS1_36KernelImplicitTmaWarpSpecializedSm90ELi1EEENSB_IJNSC_ILi64EEESH_NSB_IJNSC_ILi32EEEEEEEEENS_10bfloat16_tESL_NSA_8TiledMMAINSA_8MMA_AtomIJNSA_4SM904GMMA27MMA_64x64x16_F32BF16BF16_SSILNSP_5MajorE0ELSR_1ELNSP_7ScaleInE1ELSS_1EEEEEENSA_6LayoutISE_NSB_IJNSC_ILi0EEESW_SW_EEEEENSB_IJNSA_10UnderscoreESZ_SZ_EEEEENS7_6detail26Sm90ImplicitGemmTileTraitsINSA_20SM90_TMA_LOAD_IM2COLENSA_14ComposedLayoutINSA_7SwizzleILi2ELi4ELi3EEENSA_18smem_ptr_flag_bitsILi16EEENSV_INSB_IJNSB_IJNSC_ILi8EEES1A_EEENSB_IJSI_SD_EEENSB_IJSD_NSC_ILi28EEEEEEEEENSB_IJNSB_IJSI_NSC_ILi256EEEEEENSB_IJSD_SW_EEENSB_IJSW_NSC_ILi2048EEEEEEEEEEEEEvEENS13_INSA_13SM90_TMA_LOADENS15_INS16_ILi3ELi4ELi3EEES19_NSV_INSB_IJNSB_IJSH_SD_EEENSB_IJS1A_NSC_ILi4EEEEEES1E_EEENSB_IJS1I_NSB_IJSH_NSC_ILi512EEEEEES1K_EEEEEEEvEEEENS_8epilogue10collective6detail29Sm90TmaWarpSpecializedAdapterINS23_15DefaultEpilogueISL_NSB_IJNSB_IJllllEEESD_SW_EEES28_NS22_6thread17LinearCombinationISL_Li1EffLNS29_9ScaleType4KindE0ELNS_15FloatRoundStyleE2ESL_EENS_4gemm15EpilogueDefaultEEEEEvvEEEEvNT_6ParamsE,(.L_x_118 - _ZN7cutlass13device_kernelINS_4conv6kernel13ConvUniversalINS1_16ConvProblemShapeILNS1_8OperatorE1ELi3EEENS1_10collective14CollectiveConvINS1_46MainloopSm90TmaGmmaWarpSpecializedImplicitGemmILS5_1ELi28ELi3EN4cute5tupleIJNSA_1CILi1EEESD_SD_EEENS1_36KernelImplicitTmaWarpSpecializedSm90ELi1EEENSB_IJNSC_ILi64EEESH_NSB_IJNSC_ILi32EEEEEEEEENS_10bfloat16_tESL_NSA_8TiledMMAINSA_8MMA_AtomIJNSA_4SM904GMMA27MMA_64x64x16_F32BF16BF16_SSILNSP_5MajorE0ELSR_1ELNSP_7ScaleInE1ELSS_1EEEEEENSA_6LayoutISE_NSB_IJNSC_ILi0EEESW_SW_EEEEENSB_IJNSA_10UnderscoreESZ_SZ_EEEEENS7_6detail26Sm90ImplicitGemmTileTraitsINSA_20SM90_TMA_LOAD_IM2COLENSA_14ComposedLayoutINSA_7SwizzleILi2ELi4ELi3EEENSA_18smem_ptr_flag_bitsILi16EEENSV_INSB_IJNSB_IJNSC_ILi8EEES1A_EEENSB_IJSI_SD_EEENSB_IJSD_NSC_ILi28EEEEEEEEENSB_IJNSB_IJSI_NSC_ILi256EEEEEENSB_IJSD_SW_EEENSB_IJSW_NSC_ILi2048EEEEEEEEEEEEEvEENS13_INSA_13SM90_TMA_LOADENS15_INS16_ILi3ELi4ELi3EEES19_NSV_INSB_IJNSB_IJSH_SD_EEENSB_IJS1A_NSC_ILi4EEEEEES1E_EEENSB_IJS1I_NSB_IJSH_NSC_ILi512EEEEEES1K_EEEEEEEvEEEENS_8epilogue10collective6detail29Sm90TmaWarpSpecializedAdapterINS23_15DefaultEpilogueISL_NSB_IJNSB_IJllllEEESD_SW_EEES28_NS22_6thread17LinearCombinationISL_Li1EffLNS29_9ScaleType4KindE0ELNS_15FloatRoundStyleE2ESL_EENS_4gemm15EpilogueDefaultEEEEEvvEEEEvNT_6ParamsE)
        .other          _ZN7cutlass13device_kernelINS_4conv6kernel13ConvUniversalINS1_16ConvProblemShapeILNS1_8OperatorE1ELi3EEENS1_10collective14CollectiveConvINS1_46MainloopSm90TmaGmmaWarpSpecializedImplicitGemmILS5_1ELi28ELi3EN4cute5tupleIJNSA_1CILi1EEESD_SD_EEENS1_36KernelImplicitTmaWarpSpecializedSm90ELi1EEENSB_IJNSC_ILi64EEESH_NSB_IJNSC_ILi32EEEEEEEEENS_10bfloat16_tESL_NSA_8TiledMMAINSA_8MMA_AtomIJNSA_4SM904GMMA27MMA_64x64x16_F32BF16BF16_SSILNSP_5MajorE0ELSR_1ELNSP_7ScaleInE1ELSS_1EEEEEENSA_6LayoutISE_NSB_IJNSC_ILi0EEESW_SW_EEEEENSB_IJNSA_10UnderscoreESZ_SZ_EEEEENS7_6detail26Sm90ImplicitGemmTileTraitsINSA_20SM90_TMA_LOAD_IM2COLENSA_14ComposedLayoutINSA_7SwizzleILi2ELi4ELi3EEENSA_18smem_ptr_flag_bitsILi16EEENSV_INSB_IJNSB_IJNSC_ILi8EEES1A_EEENSB_IJSI_SD_EEENSB_IJSD_NSC_ILi28EEEEEEEEENSB_IJNSB_IJSI_NSC_ILi256EEEEEENSB_IJSD_SW_EEENSB_IJSW_NSC_ILi2048EEEEEEEEEEEEEvEENS13_INSA_13SM90_TMA_LOADENS15_INS16_ILi3ELi4ELi3EEES19_NSV_INSB_IJNSB_IJSH_SD_EEENSB_IJS1A_NSC_ILi4EEEEEES1E_EEENSB_IJS1I_NSB_IJSH_NSC_ILi512EEEEEES1K_EEEEEEEvEEEENS_8epilogue10collective6detail29Sm90TmaWarpSpecializedAdapterINS23_15DefaultEpilogueISL_NSB_IJNSB_IJllllEEESD_SW_EEES28_NS22_6thread17LinearCombinationISL_Li1EffLNS29_9ScaleType4KindE0ELNS_15FloatRoundStyleE2ESL_EENS_4gemm15EpilogueDefaultEEEEEvvEEEEvNT_6ParamsE,@"STO_CUDA_ENTRY STV_DEFAULT"
_ZN7cutlass13device_kernelINS_4conv6kernel13ConvUniversalINS1_16ConvProblemShapeILNS1_8OperatorE1ELi3EEENS1_10collective14CollectiveConvINS1_46MainloopSm90TmaGmmaWarpSpecializedImplicitGemmILS5_1ELi28ELi3EN4cute5tupleIJNSA_1CILi1EEESD_SD_EEENS1_36KernelImplicitTmaWarpSpecializedSm90ELi1EEENSB_IJNSC_ILi64EEESH_NSB_IJNSC_ILi32EEEEEEEEENS_10bfloat16_tESL_NSA_8TiledMMAINSA_8MMA_AtomIJNSA_4SM904GMMA27MMA_64x64x16_F32BF16BF16_SSILNSP_5MajorE0ELSR_1ELNSP_7ScaleInE1ELSS_1EEEEEENSA_6LayoutISE_NSB_IJNSC_ILi0EEESW_SW_EEEEENSB_IJNSA_10UnderscoreESZ_SZ_EEEEENS7_6detail26Sm90ImplicitGemmTileTraitsINSA_20SM90_TMA_LOAD_IM2COLENSA_14ComposedLayoutINSA_7SwizzleILi2ELi4ELi3EEENSA_18smem_ptr_flag_bitsILi16EEENSV_INSB_IJNSB_IJNSC_ILi8EEES1A_EEENSB_IJSI_SD_EEENSB_IJSD_NSC_ILi28EEEEEEEEENSB_IJNSB_IJSI_NSC_ILi256EEEEEENSB_IJSD_SW_EEENSB_IJSW_NSC_ILi2048EEEEEEEEEEEEEvEENS13_INSA_13SM90_TMA_LOADENS15_INS16_ILi3ELi4ELi3EEES19_NSV_INSB_IJNSB_IJSH_SD_EEENSB_IJS1A_NSC_ILi4EEEEEES1E_EEENSB_IJS1I_NSB_IJSH_NSC_ILi512EEEEEES1K_EEEEEEEvEEEENS_8epilogue10collective6detail29Sm90TmaWarpSpecializedAdapterINS23_15DefaultEpilogueISL_NSB_IJNSB_IJllllEEESD_SW_EEES28_NS22_6thread17LinearCombinationISL_Li1EffLNS29_9ScaleType4KindE0ELNS_15FloatRoundStyleE2ESL_EENS_4gemm15EpilogueDefaultEEEEEvvEEEEvNT_6ParamsE:
[----:B------:R-:W-:Y:S01]  /*0000*/  LDC R1, c[0x0][0x28] ;  /* 0x00000a00ff017b82 */ /* 0x000fe20000000800 */
[----:B------:R-:W0:Y:S01]  /*0010*/  S2R R8, SR_TID.X ;  /* 0x0000000000087919 */ /* 0x000e220000002100 */
[----:B------:R-:W-:Y:S01]  /*0020*/  ELECT P0, URZ, PT ;  /* 0x00000000003f782f */ /* 0x000fe20003800000 */
[----:B------:R-:W-:Y:S01]  /*0030*/  BSSY B0, `(.L_x_0) ;  /* 0x000000f000007945 */ /* 0x000fe20003800000 */
[--C-:B0-----:R-:W-:Y:S02]  /*0040*/  SHF.R.U32.HI R0, RZ, 0x5, R8.reuse ;  /* 0x00000005ff007819 */ /* 0x101fe40000011608 */
[----:B------:R-:W-:-:S03]  /*0050*/  SHF.R.U32.HI R3, RZ, 0x7, R8 ;  /* 0x00000007ff037819 */ /* 0x000fc60000011608 */
[----:B------:R-:W0:Y:S04]  /*0060*/  SHFL.IDX PT, R2, R0, RZ, 0x1f ;  /* 0x00001fff00027589 */ /* 0x000e2800000e0000 */
[----:B------:R1:W2:Y:S01]  /*0070*/  SHFL.IDX PT, R7, R3, RZ, 0x1f ;  /* 0x00001fff03077589 */ /* 0x0002a200000e0000 */
[----:B0-----:R-:W-:-:S13]  /*0080*/  ISETP.NE.OR P0, PT, R2, RZ, !P0 ;  /* 0x000000ff0200720c */ /* 0x001fda0004705670 */
[----:B-12---:R-:W-:Y:S05]  /*0090*/  @P0 BRA `(.L_x_1) ;  /* 0x0000000000200947 */ /* 0x006fea0003800000 */
[----:B------:R-:W-:Y:S02]  /*00a0*/  ULDC.64 UR4, c[0x0][0x198] ;  /* 0x0000660000047ab9 */ /* 0x000fe40000000a00 */
[----:B------:R-:W-:Y:S02]  /*00b0*/  UIADD3 UR6, UP0, UR4, 0xf0, URZ ;  /* 0x000000f004067890 */ /* 0x000fe4000ff1e03f */
[----:B------:R-:W-:Y:S02]  /*00c0*/  UIADD3 UR4, UP1, UR4, 0x270, URZ ;  /* 0x0000027004047890 */ /* 0x000fe4000ff3e03f */
[----:B------:R-:W-:Y:S02]  /*00d0*/  UIADD3.X UR7, URZ, UR5, URZ, UP0, !UPT ;  /* 0x000000053f077290 */ /* 0x000fe400087fe43f */
[----:B------:R-:W-:-:S07]  /*00e0*/  UIADD3.X UR5, URZ, UR5, URZ, UP1, !UPT ;  /* 0x000000053f057290 */ /* 0x000fce0008ffe43f */
[----:B------:R0:W-:Y:S02]  /*00f0*/  UTMACCTL.PF [UR6] ;  /* 0x00000000060079b9 */ /* 0x0001e40008040000 */
[----:B------:R0:W-:Y:S02]  /*0100*/  UTMACCTL.PF [UR4] ;  /* 0x00000000040079b9 */ /* 0x0001e40008040000 */
[----:B0-----:R-:W-:Y:S01]  /*0110*/  NOP ;  /* 0x0000000000007918 */ /* 0x001fe20000000000 */
.L_x_1:
[----:B------:R-:W-:Y:S05]  /*0120*/  BSYNC B0 ;  /* 0x0000000000007941 */ /* 0x000fea0003800000 */
.L_x_0:
[----:B------:R-:W0:Y:S01]  /*0130*/  SHFL.IDX PT, R0, R0, RZ, 0x1f ;  /* 0x00001fff00007589 */ /* 0x000e2200000e0000 */
[----:B------:R-:W-:-:S04]  /*0140*/  SHF.R.S32.HI R3, RZ, 0x1f, R2 ;  /* 0x0000001fff037819 */ /* 0x000fc80000011402 */
[----:B------:R-:W-:Y:S02]  /*0150*/  LEA.HI R3, R3, R2, RZ, 0x2 ;  /* 0x0000000203037211 */ /* 0x000fe400078f10ff */
[----:B0-----:R-:W-:-:S13]  /*0160*/  ISETP.NE.AND P0, PT, R0, RZ, PT ;  /* 0x000000ff0000720c */ /* 0x001fda0003f05270 */
[----:B------:R-:W-:Y:S05]  /*0170*/  @P0 BRA `(.L_x_2) ;  /* 0x0000000400240947 */ /* 0x000fea0003800000 */
[----:B------:R-:W-:Y:S01]  /*0180*/  ELECT P0, URZ, PT ;  /* 0x00000000003f782f */ /* 0x000fe20003800000 */
[----:B------:R-:W-:-:S12]  /*0190*/  BSSY B0, `(.L_x_2) ;  /* 0x0000047000007945 */ /* 0x000fd80003800000 */
[----:B------:R-:W-:Y:S05]  /*01a0*/  @!P0 BRA `(.L_x_3) ;  /* 0x0000000400148947 */ /* 0x000fea0003800000 */
[----:B------:R-:W0:Y:S01]  /*01b0*/  S2UR UR8, SR_CgaCtaId ;  /* 0x00000000000879c3 */ /* 0x000e220000008800 */
[----:B------:R-:W-:Y:S01]  /*01c0*/  UMOV UR4, 0x400 ;  /* 0x0000040000047882 */ /* 0x000fe20000000000 */
[----:B------:R-:W-:Y:S01]  /*01d0*/  UMOV UR5, 0x1 ;  /* 0x0000000100057882 */ /* 0x000fe20000000000 */
[----:B------:R-:W-:Y:S02]  /*01e0*/  UMOV UR6, 0x80 ;  /* 0x0000008000067882 */ /* 0x000fe40000000000 */
[----:B------:R-:W-:-:S04]  /*01f0*/  UIADD3 UR6, -UR6, 0x100000, URZ ;  /* 0x0010000006067890 */ /* 0x000fc8000fffe13f */
[----:B------:R-:W-:Y:S02]  /*0200*/  USHF.L.U32 UR7, UR6, 0xb, URZ ;  /* 0x0000000b06077899 */ /* 0x000fe4000800063f */
[----:B------:R-:W-:Y:S02]  /*0210*/  USHF.L.U32 UR6, UR6, 0x1, URZ ;  /* 0x0000000106067899 */ /* 0x000fe4000800063f */
[----:B0-----:R-:W-:Y:S02]  /*0220*/  ULEA UR8, UR8, UR4, 0x18 ;  /* 0x0000000408087291 */ /* 0x001fe4000f8ec03f */
[----:B------:R-:W-:-:S04]  /*0230*/  UIADD3 UR4, -UR5, 0x100000, URZ ;  /* 0x0010000005047890 */ /* 0x000fc8000fffe13f */
[----:B------:R-:W-:Y:S02]  /*0240*/  USHF.L.U32 UR5, UR4, 0xb, URZ ;  /* 0x0000000b04057899 */ /* 0x000fe4000800063f */
[----:B------:R-:W-:Y:S01]  /*0250*/  USHF.L.U32 UR4, UR4, 0x1, URZ ;  /* 0x0000000104047899 */ /* 0x000fe2000800063f */
[----:B------:R-:W0:Y:S11]  /*0260*/  FENCE.VIEW.ASYNC.S ;  /* 0x00000000000073c6 */ /* 0x000e360000000000 */
[----:B0-----:R0:W1:Y:S01]  /*0270*/  SYNCS.EXCH.64 URZ, [UR8+0x38000], UR4 ;  /* 0x03800004083f75b2 */ /* 0x0010620008000100 */
[----:B------:R0:W2:Y:S01]  /*0280*/  SYNCS.EXCH.64 URZ, [UR8+0x380e0], UR6 ;  /* 0x0380e006083f75b2 */ /* 0x0000a20008000100 */
[----:B------:R0:W3:Y:S01]  /*0290*/  SYNCS.EXCH.64 URZ, [UR8+0x38008], UR4 ;  /* 0x03800804083f75b2 */ /* 0x0000e20008000100 */
[----:B------:R0:W4:Y:S01]  /*02a0*/  SYNCS.EXCH.64 URZ, [UR8+0x380e8], UR6 ;  /* 0x0380e806083f75b2 */ /* 0x0001220008000100 */
[----:B------:R0:W0:Y:S01]  /*02b0*/  SYNCS.EXCH.64 URZ, [UR8+0x38010], UR4 ;  /* 0x03801004083f75b2 */ /* 0x0000220008000100 */
        /* <DEDUP_REMOVED lines=51> */
[----:B-1234-:R-:W-:Y:S01]  /*05f0*/  NOP ;  /* 0x0000000000007918 */ /* 0x01efe20000000000 */
.L_x_3:
[----:B0-----:R-:W-:Y:S05]  /*0600*/  BSYNC B0 ;  /* 0x0000000000007941 */ /* 0x001fea0003800000 */
.L_x_2:
[----:B------:R-:W-:Y:S01]  /*0610*/  ULDC.64 UR4, c[0x0][0x618] ;  /* 0x0001860000047ab9 */ /* 0x000fe20000000a00 */
[----:B------:R-:W-:Y:S01]  /*0620*/  LOP3.LUT R3, R3, 0xfffffffc, RZ, 0xc0, !PT ;  /* 0xfffffffc03037812 */ /* 0x000fe200078ec0ff */
[----:B------:R-:W-:Y:S01]  /*0630*/  NOP ;  /* 0x0000000000007918 */ /* 0x000fe20000000000 */
[----:B------:R-:W-:Y:S01]  /*0640*/  ISETP.NE.U32.AND P0, PT, RZ, UR4, PT ;  /* 0x00000004ff007c0c */ /* 0x000fe2000bf05070 */
[----:B------:R-:W-:Y:S01]  /*0650*/  NOP ;  /* 0x0000000000007918 */ /* 0x000fe20000000000 */
[----:B------:R-:W-:Y:S01]  /*0660*/  BAR.SYNC.DEFER_BLOCKING 0x0 ;  /* 0x0000000000007b1d */ /* 0x000fe20000010000 */
[----:B------:R-:W-:Y:S01]  /*0670*/  IMAD.IADD R6, R2, 0x1, -R3 ;  /* 0x0000000102067824 */ /* 0x000fe200078e0a03 */
[----:B------:R-:W-:Y:S02]  /*0680*/  ISETP.NE.AND.EX P0, PT, RZ, UR5, PT, P0 ;  /* 0x00000005ff007c0c */ /* 0x000fe4000bf05300 */
[C---:B------:R-:W-:Y:S02]  /*0690*/  ISETP.NE.AND P2, PT, R7.reuse, 0x1, PT ;  /* 0x000000010700780c */ /* 0x040fe40003f45270 */
[----:B------:R-:W-:Y:S01]  /*06a0*/  LOP3.LUT P1, RZ, R7, R6, RZ, 0xfc, !PT ;  /* 0x0000000607ff7212 */ /* 0x000fe2000782fcff */
[----:B------:R-:W-:-:S03]  /*06b0*/  ULDC.64 UR12, c[0x0][0x208] ;  /* 0x00008200000c7ab9 */ /* 0x000fc60000000a00 */
[----:B------:R-:W-:-:S04]  /*06c0*/  SEL R3, RZ, 0x1, P1 ;  /* 0x00000001ff037807 */ /* 0x000fc80000800000 */
[----:B------:R-:W-:Y:S01]  /*06d0*/  SEL R3, R3, 0x2, P2 ;  /* 0x0000000203037807 */ /* 0x000fe20001000000 */
[----:B------:R-:W-:Y:S06]  /*06e0*/  @!P0 BRA `(.L_x_4) ;  /* 0x00000000001c8947 */ /* 0x000fec0003800000 */
[----:B------:R-:W0:Y:S02]  /*06f0*/  LDC.64 R4, c[0x0][0x618] ;  /* 0x00018600ff047b82 */ /* 0x000e240000000a00 */
[----:B0-----:R-:W2:Y:S02]  /*0700*/  LDG.E.64 R4, desc[UR12][R4.64] ;  /* 0x0000000c04047981 */ /* 0x001ea4000c1e1b00 */
[----:B--2---:R-:W-:-:S04]  /*0710*/  ISETP.NE.U32.AND P0, PT, R4, RZ, PT ;  /* 0x000000ff0400720c */ /* 0x004fc80003f05070 */
[----:B------:R-:W-:-:S13]  /*0720*/  ISETP.NE.AND.EX P0, PT, R5, RZ, PT, P0 ;  /* 0x000000ff0500720c */ /* 0x000fda0003f05300 */
[----:B------:R-:W-:Y:S05]  /*0730*/  @!P0 BRA `(.L_x_4) ;  /* 0x0000000000088947 */ /* 0x000fea0003800000 */
[----:B------:R2:W5:Y:S01]  /*0740*/  LD.E R0, desc[UR12][R4.64] ;  /* 0x0000000c04007980 */ /* 0x000562000c101900 */
[----:B------:R-:W-:Y:S05]  /*0750*/  BRA `(.L_x_5) ;  /* 0x0000000000207947 */ /* 0x000fea0003800000 */
.L_x_4:
[----:B------:R-:W-:Y:S02]  /*0760*/  ULDC.64 UR4, c[0x0][0x608] ;  /* 0x0001820000047ab9 */ /* 0x000fe40000000a00 */
[----:B------:R-:W-:-:S04]  /*0770*/  ISETP.NE.U32.AND P0, PT, RZ, UR4, PT ;  /* 0x00000004ff007c0c */ /* 0x000fc8000bf05070 */
[----:B------:R-:W-:-:S13]  /*0780*/  ISETP.NE.AND.EX P0, PT, RZ, UR5, PT, P0 ;  /* 0x00000005ff007c0c */ /* 0x000fda000bf05300 */
[----:B------:R-:W-:Y:S05]  /*0790*/  @!P0 BRA `(.L_x_6) ;  /* 0x00000000000c8947 */ /* 0x000fea0003800000 */
[----:B------:R-:W0:Y:S02]  /*07a0*/  LDC.64 R4, c[0x0][0x608] ;  /* 0x00018200ff047b82 */ /* 0x000e240000000a00 */
[----:B0-----:R0:W5:Y:S01]  /*07b0*/  LDG.E R0, desc[UR12][R4.64] ;  /* 0x0000000c04007981 */ /* 0x001162000c1e1900 */
[----:B------:R-:W-:Y:S05]  /*07c0*/  BRA `(.L_x_5) ;  /* 0x0000000000047947 */ /* 0x000fea0003800000 */
.L_x_6:
[----:B------:R-:W1:Y:S02]  /*07d0*/  LDC R0, c[0x0][0x600] ;  /* 0x00018000ff007b82 */ /* 0x000e640000000800 */
.L_x_5:
[----:B------:R-:W-:Y:S02]  /*07e0*/  ULDC.64 UR4, c[0x0][0x620] ;  /* 0x0001880000047ab9 */ /* 0x000fe40000000a00 */
[----:B------:R-:W-:-:S04]  /*07f0*/  ISETP.NE.U32.AND P0, PT, RZ, UR4, PT ;  /* 0x00000004ff007c0c */ /* 0x000fc8000bf05070 */
[----:B------:R-:W-:-:S13]  /*0800*/  ISETP.NE.AND.EX P0, PT, RZ, UR5, PT, P0 ;  /* 0x00000005ff007c0c */ /* 0x000fda000bf05300 */
[----:B------:R-:W-:Y:S05]  /*0810*/  @!P0 BRA `(.L_x_7) ;  /* 0x00000000001c8947 */ /* 0x000fea0003800000 */
[----:B0-2---:R-:W0:Y:S02]  /*0820*/  LDC.64 R4, c[0x0][0x620] ;  /* 0x00018800ff047b82 */ /* 0x005e240000000a00 */
[----:B0-----:R-:W2:Y:S02]  /*0830*/  LDG.E.64 R4, desc[UR12][R4.64] ;  /* 0x0000000c04047981 */ /* 0x001ea4000c1e1b00 */
[----:B--2---:R-:W-:-:S04]  /*0840*/  ISETP.NE.U32.AND P0, PT, R4, RZ, PT ;  /* 0x000000ff0400720c */ /* 0x004fc80003f05070 */
[----:B------:R-:W-:-:S13]  /*0850*/  ISETP.NE.AND.EX P0, PT, R5, RZ, PT, P0 ;  /* 0x000000ff0500720c */ /* 0x000fda0003f05300 */
[----:B------:R-:W-:Y:S05]  /*0860*/  @!P0 BRA `(.L_x_7) ;  /* 0x0000000000088947 */ /* 0x000fea0003800000 */
[----:B------:R0:W5:Y:S01]  /*0870*/  LD.E R2, desc[UR12][R4.64] ;  /* 0x0000000c04027980 */ /* 0x000162000c101900 */
[----:B------:R-:W-:Y:S05]  /*0880*/  BRA `(.L_x_8) ;  /* 0x0000000000207947 */ /* 0x000fea0003800000 */
.L_x_7:
[----:B------:R-:W-:Y:S02]  /*0890*/  ULDC.64 UR4, c[0x0][0x610] ;  /* 0x0001840000047ab9 */ /* 0x000fe40000000a00 */
[----:B------:R-:W-:-:S04]  /*08a0*/  ISETP.NE.U32.AND P0, PT, RZ, UR4, PT ;  /* 0x00000004ff007c0c */ /* 0x000fc8000bf05070 */
[----:B------:R-:W-:-:S13]  /*08b0*/  ISETP.NE.AND.EX P0, PT, RZ, UR5, PT, P0 ;  /* 0x00000005ff007c0c */ /* 0x000fda000bf05300 */
[----:B------:R-:W-:Y:S05]  /*08c0*/  @!P0 BRA `(.L_x_9) ;  /* 0x00000000000c8947 */ /* 0x000fea0003800000 */
[----:B0-2---:R-:W0:Y:S02]  /*08d0*/  LDC.64 R4, c[0x0][0x610] ;  /* 0x00018400ff047b82 */ /* 0x005e240000000a00 */
[----:B0-----:R4:W5:Y:S01]  /*08e0*/  LDG.E R2, desc[UR12][R4.64] ;  /* 0x0000000c04027981 */ /* 0x001962000c1e1900 */
[----:B------:R-:W-:Y:S05]  /*08f0*/  BRA `(.L_x_8) ;  /* 0x0000000000047947 */ /* 0x000fea0003800000 */
.L_x_9:
[----:B------:R-:W3:Y:S02]  /*0900*/  LDC R2, c[0x0][0x604] ;  /* 0x00018100ff027b82 */ /* 0x000ee40000000800 */
.L_x_8:
[----:B0-2-4-:R-:W0:Y:S01]  /*0910*/  LDC R4, c[0x0][0x3e8] ;  /* 0x0000fa00ff047b82 */ /* 0x015e220000000800 */
[----:B------:R-:W-:Y:S01]  /*0920*/  ULDC UR4, c[0x0][0x3dc] ;  /* 0x0000f70000047ab9 */ /* 0x000fe20000000800 */
[----:B------:R-:W-:Y:S01]  /*0930*/  ISETP.NE.AND P0, PT, R7, RZ, PT ;  /* 0x000000ff0700720c */ /* 0x000fe20003f05270 */
[----:B------:R-:W-:Y:S01]  /*0940*/  UIADD3 UR4, UR4, 0x1f, URZ ;  /* 0x0000001f04047890 */ /* 0x000fe2000fffe03f */
[----:B------:R-:W-:-:S03]  /*0950*/  ULDC.64 UR6, c[0x0][0x3e0] ;  /* 0x0000f80000067ab9 */ /* 0x000fc60000000a00 */
[----:B------:R-:W-:Y:S02]  /*0960*/  USHF.R.S32.HI UR5, URZ, 0x1f, UR4 ;  /* 0x0000001f3f057899 */ /* 0x000fe40008011404 */
[----:B------:R-:W-:Y:S02]  /*0970*/  UIMAD UR6, UR7, UR6, URZ ;  /* 0x00000006070672a4 */ /* 0x000fe4000f8e023f */
[----:B------:R-:W-:-:S04]  /*0980*/  ULEA.HI UR5, UR5, UR4, URZ, 0x5 ;  /* 0x0000000405057291 */ /* 0x000fc8000f8f283f */
[----:B------:R-:W-:Y:S01]  /*0990*/  USHF.R.S32.HI UR15, URZ, 0x5, UR5 ;  /* 0x000000053f0f7899 */ /* 0x000fe20008011405 */
[----:B0-----:R-:W-:-:S05]  /*09a0*/  IMAD R4, R4, UR6, RZ ;  /* 0x0000000604047c24 */ /* 0x001fca000f8e02ff */
[----:B------:R-:W-:Y:S01]  /*09b0*/  IMAD R4, R4, UR15, RZ ;  /* 0x0000000f04047c24 */ /* 0x000fe2000f8e02ff */
[----:B------:R-:W-:Y:S06]  /*09c0*/  @!P0 BRA `(.L_x_10) ;  /* 0x0000002c00848947 */ /* 0x000fec0003800000 */
[----:B------:R-:W-:-:S13]  /*09d0*/  ISETP.NE.AND P0, PT, R7, 0x1, PT ;  /* 0x000000010700780c */ /* 0x000fda0003f05270 */
[----:B------:R-:W-:Y:S05]  /*09e0*/  @P0 EXIT ;  /* 0x000000000000094d */ /* 0x000fea0003800000 */
[----:B------:R-:W-:Y:S01]  /*09f0*/  ISETP.GE.AND P0, PT, R4, 0x1, PT ;  /* 0x000000010400780c */ /* 0x000fe20003f06270 */
[----:B------:R-:W-:Y:S01]  /*0a00*/  UMOV UR4, URZ ;  /* 0x0000003f00047c82 */ /* 0x000fe20008000000 */
[----:B------:R-:W-:Y:S02]  /*0a10*/  CS2R R54, SRZ ;  /* 0x0000000000367805 */ /* 0x000fe4000001ff00 */
[----:B------:R-:W-:Y:S02]  /*0a20*/  CS2R R24, SRZ ;  /* 0x0000000000187805 */ /* 0x000fe4000001ff00 */
[----:B------:R-:W-:Y:S02]  /*0a30*/  CS2R R26, SRZ ;  /* 0x00000000001a7805 */ /* 0x000fe4000001ff00 */
[----:B------:R-:W-:Y:S02]  /*0a40*/  CS2R R28, SRZ ;  /* 0x00000000001c7805 */ /* 0x000fe4000001ff00 */
[----:B------:R-:W-:-:S02]  /*0a50*/  CS2R R30, SRZ ;  /* 0x00000000001e7805 */ /* 0x000fc4000001ff00 */
[----:B------:R-:W-:Y:S02]  /*0a60*/  CS2R R32, SRZ ;  /* 0x0000000000207805 */ /* 0x000fe4000001ff00 */
        /* <DEDUP_REMOVED lines=9> */
[----:B------:R-:W-:Y:S01]  /*0b00*/  CS2R R52, SRZ ;  /* 0x0000000000347805 */ /* 0x000fe2000001ff00 */
[----:B------:R-:W-:Y:S06]  /*0b10*/  @!P0 BRA `(.L_x_11) ;  /* 0x0000000000748947 */ /* 0x000fec0003800000 */
[----:B------:R-:W-:-:S04]  /*0b20*/  LOP3.LUT R5, R3, 0x1, RZ, 0xfc, !PT ;  /* 0x0000000103057812 */ /* 0x000fc800078efcff */
[----:B------:R-:W-:-:S13]  /*0b30*/  ISETP.NE.AND P0, PT, R5, 0x3, PT ;  /* 0x000000030500780c */ /* 0x000fda0003f05270 */
[----:B------:R-:W-:Y:S05]  /*0b40*/  @!P0 BRA `(.L_x_12) ;  /* 0x0000000000048947 */ /* 0x000fea0003800000 */
[----:B------:R-:W-:Y:S01]  /*0b50*/  BPT.TRAP 0x1 ;  /* 0x000000040000795c */ /* 0x000fe20000300000 */
.L_x_12:
[----:B------:R-:W0:Y:S01]  /*0b60*/  S2UR UR5, SR_CgaCtaId ;  /* 0x00000000000579c3 */ /* 0x000e220000008800 */
[----:B------:R-:W-:Y:S01]  /*0b70*/  SHF.L.U32 R5, RZ, 0x1f, RZ ;  /* 0x0000001fff057819 */ /* 0x000fe200000006ff */
[----:B------:R-:W-:Y:S02]  /*0b80*/  UMOV UR4, 0x400 ;  /* 0x0000040000047882 */ /* 0x000fe40000000000 */
[----:B0-----:R-:W-:-:S12]  /*0b90*/  ULEA UR5, UR5, UR4, 0x18 ;  /* 0x0000000405057291 */ /* 0x001fd8000f8ec03f */
.L_x_13:
[----:B0-----:R-:W-:-:S04]  /*0ba0*/  IMAD.U32 R6, RZ, RZ, UR5 ;  /* 0x00000005ff067e24 */ /* 0x001fc8000f8e00ff */
[----:B------:R0:W2:Y:S03]  /*0bb0*/  SYNCS.PHASECHK.TRANS64.TRYWAIT P0, [R6+URZ+0x38000], R5 ;  /* 0x03800005060075a7 */ /* 0x0000a6000800017f */
[----:B--2---:R-:W-:Y:S05]  /*0bc0*/  @!P0 NANOSLEEP.SYNCS 0x989680 ;  /* 0x009896800000895d */ /* 0x004fea0003900000 */
[----:B------:R-:W2:Y:S02]  /*0bd0*/  @!P0 SYNCS.PHASECHK.TRANS64 P0, [R6+URZ+0x38000], R5 ;  /* 0x03800005060085a7 */ /* 0x000ea4000800007f */
[----:B--2---:R-:W-:Y:S05]  /*0be0*/  @!P0 BRA `(.L_x_13) ;  /* 0xfffffffc00ec8947 */ /* 0x004fea000383ffff */
[----:B------:R-:W-:Y:S01]  /*0bf0*/  USHF.R.U32.HI UR4, URZ, 0x4, UR5 ;  /* 0x000000043f047899 */ /* 0x000fe20008011605 */
[----:B------:R-:W-:Y:S01]  /*0c00*/  WARPGROUP.ARRIVE ;  /* 0x00000000000079c5 */ /* 0x000fe20000000000 */
[----:B------:R-:W-:Y:S02]  /*0c10*/  UIADD3 UR5, UR5, 0x1c000, URZ ;  /* 0x0001c00005057890 */ /* 0x000fe4000fffe03f */
[----:B------:R-:W-:Y:S02]  /*0c20*/  ULOP3.LUT UR4, UR4, 0x3fff, URZ, 0xc0, !UPT ;  /* 0x00003fff04047892 */ /* 0x000fe4000f8ec03f */
[----:B------:R-:W-:Y:S02]  /*0c30*/  USHF.R.U32.HI UR5, URZ, 0x4, UR5 ;  /* 0x000000043f057899 */ /* 0x000fe40008011605 */
[----:B------:R-:W-:Y:S02]  /*0c40*/  ULOP3.LUT UR4, UR4, 0x10000, URZ, 0xfc, !UPT ;  /* 0x0001000004047892 */ /* 0x000fe4000f8efc3f */
[----:B------:R-:W-:Y:S01]  /*0c50*/  ULOP3.LUT UR6, UR5, 0x3fff, URZ, 0xc0, !UPT ;  /* 0x00003fff05067892 */ /* 0x000fe2000f8ec03f */
[----:B------:R-:W-:-:S02]  /*0c60*/  UMOV UR7, 0x40000040 ;  /* 0x4000004000077882 */ /* 0x000fc40000000000 */
[----:B------:R-:W-:-:S06]  /*0c70*/  UMOV UR5, 0x80000020 ;  /* 0x8000002000057882 */ /* 0x000fcc0000000000 */
[----:B------:R-:W-:Y:S01]  /*0c80*/  HGMMA.64x64x16.F32.BF16 R24, gdesc[UR4].tnspB, RZ, !UPT ;  /* 0x40e00000041879f0 */ /* 0x000fe2000c7018ff */
[----:B------:R-:W-:Y:S02]  /*0c90*/  UIADD3 UR4, UR4, 0x2, URZ ;  /* 0x0000000204047890 */ /* 0x000fe4000fffe03f */
[----:B------:R-:W-:Y:S01]  /*0ca0*/  UIADD3 UR6, UR6, 0x80, URZ ;  /* 0x0000008006067890 */ /* 0x000fe2000fffe03f */
[----:B------:R-:W-:Y:S01]  /*0cb0*/  UMOV UR5, 0x80000020 ;  /* 0x8000002000057882 */ /* 0x000fe20000000000 */
[----:B------:R-:W-:-:S07]  /*0cc0*/  UMOV UR7, 0x40000040 ;  /* 0x4000004000077882 */ /* 0x000fce0000000000 */
[----:B------:R-:W-:Y:S01]  /*0cd0*/  HGMMA.64x64x16.F32.BF16 R24, gdesc[UR4].tnspB, R24, gsb0 ;  /* 0x40e00000041879f0 */ /* 0x000fe20008001818 */
[----:B------:R-:W-:-:S05]  /*0ce0*/  UMOV UR4, 0x1 ;  /* 0x0000000100047882 */ /* 0x000fca0000000000 */
.L_x_11:
[----:B0-----:R-:W-:-:S05]  /*0cf0*/  VIMNMX R5, R4, 0x1, PT ;  /* 0x0000000104057848 */ /* 0x001fca0003fe0100 */
[----:B------:R-:W-:-:S05]  /*0d00*/  IMAD.IADD R7, R4, 0x1, -R5 ;  /* 0x0000000104077824 */ /* 0x000fca00078e0a05 */
[----:B------:R-:W-:-:S13]  /*0d10*/  ISETP.GE.AND P0, PT, R7, 0x1, PT ;  /* 0x000000010700780c */ /* 0x000fda0003f06270 */
[----:B------:R-:W-:Y:S05]  /*0d20*/  @!P0 BRA `(.L_x_14) ;  /* 0x0000000000ec8947 */ /* 0x000fea0003800000 */
[----:B------:R-:W0:Y:S01]  /*0d30*/  S2UR UR6, SR_CgaCtaId ;  /* 0x00000000000679c3 */ /* 0x000e220000008800 */
[----:B------:R-:W-:Y:S01]  /*0d40*/  UMOV UR5, 0x400 ;  /* 0x0000040000057882 */ /* 0x000fe20000000000 */
[----:B------:R-:W-:Y:S01]  /*0d50*/  LOP3.LUT R5, RZ, R4, RZ, 0x33, !PT ;  /* 0x00000004ff057212 */ /* 0x000fe200078e33ff */
[----:B------:R-:W-:Y:S01]  /*0d60*/  IMAD.MOV.U32 R8, RZ, RZ, RZ ;  /* 0x000000ffff087224 */ /* 0x000fe200078e00ff */
[----:B------:R-:W-:Y:S01]  /*0d70*/  LOP3.LUT R10, R3, 0x1, RZ, 0xfc, !PT ;  /* 0x00000001030a7812 */ /* 0x000fe200078efcff */
[----:B------:R-:W-:Y:S01]  /*0d80*/  UISETP.NE.U32.AND UP0, UPT, UR4, URZ, UPT ;  /* 0x0000003f0400728c */ /* 0x000fe2000bf05070 */
[----:B------:R-:W-:-:S04]  /*0d90*/  VIMNMX R5, R5, -0x2, !PT ;  /* 0xfffffffe05057848 */ /* 0x000fc80007fe0100 */
[----:B------:R-:W-:Y:S01]  /*0da0*/  IADD3 R5, R5, 0x2, R4 ;  /* 0x0000000205057810 */ /* 0x000fe20007ffe004 */
[----:B0-----:R-:W-:-:S04]  /*0db0*/  ULEA UR7, UR6, UR5, 0x18 ;  /* 0x0000000506077291 */ /* 0x001fc8000f8ec03f */
[----:B------:R-:W-:Y:S02]  /*0dc0*/  UIADD3 UR5, UR7, 0x1c000, URZ ;  /* 0x0001c00007057890 */ /* 0x000fe4000fffe03f */
[----:B------:R-:W-:Y:S02]  /*0dd0*/  USHF.R.U32.HI UR6, URZ, 0x4, UR7 ;  /* 0x000000043f067899 */ /* 0x000fe40008011607 */
[----:B------:R-:W-:Y:S02]  /*0de0*/  USHF.R.U32.HI UR5, URZ, 0x4, UR5 ;  /* 0x000000043f057899 */ /* 0x000fe40008011605 */
[----:B------:R-:W-:Y:S02]  /*0df0*/  ULOP3.LUT UR6, UR6, 0x3fff, URZ, 0xc0, !UPT ;  /* 0x00003fff06067892 */ /* 0x000fe4000f8ec03f */
[----:B------:R-:W-:Y:S02]  /*0e00*/  ULOP3.LUT UR14, UR5, 0x3fff, URZ, 0xc0, !UPT ;  /* 0x00003fff050e7892 */ /* 0x000fe4000f8ec03f */
[----:B------:R-:W-:Y:S01]  /*0e10*/  ULOP3.LUT UR15, UR6, 0x10000, URZ, 0xfc, !UPT ;  /* 0x00010000060f7892 */ /* 0x000fe2000f8efc3f */
[----:B------:R-:W-:-:S11]  /*0e20*/  UMOV UR5, URZ ;  /* 0x0000003f00057c82 */ /* 0x000fd60008000000 */
.L_x_19:
[----:B------:R-:W-:-:S13]  /*0e30*/  ISETP.NE.AND P1, PT, R10, 0x3, PT ;  /* 0x000000030a00780c */ /* 0x000fda0003f25270 */
[----:B0-----:R-:W-:Y:S05]  /*0e40*/  @!P1 BRA `(.L_x_15) ;  /* 0x0000000000049947 */ /* 0x001fea0003800000 */
[----:B------:R-:W-:Y:S01]  /*0e50*/  BPT.TRAP 0x1 ;  /* 0x000000040000795c */ /* 0x000fe20000300000 */
.L_x_15:
[----:B------:R-:W-:Y:S01]  /*0e60*/  SHF.L.U32 R6, R8, 0x1f, RZ ;  /* 0x0000001f08067819 */ /* 0x000fe200000006ff */
[----:B------:R-:W-:-:S12]  /*0e70*/  ULEA UR6, UR4, UR7, 0x3 ;  /* 0x0000000704067291 */ /* 0x000fd8000f8e183f */
.L_x_16:
[----:B0-----:R-:W-:-:S04]  /*0e80*/  IMAD.U32 R9, RZ, RZ, UR6 ;  /* 0x00000006ff097e24 */ /* 0x001fc8000f8e00ff */
[----:B------:R0:W2:Y:S03]  /*0e90*/  SYNCS.PHASECHK.TRANS64.TRYWAIT P0, [R9+URZ+0x38000], R6 ;  /* 0x03800006090075a7 */ /* 0x0000a6000800017f */
[----:B--2---:R-:W-:Y:S05]  /*0ea0*/  @!P0 NANOSLEEP.SYNCS 0x989680 ;  /* 0x009896800000895d */ /* 0x004fea0003900000 */
[----:B------:R-:W2:Y:S02]  /*0eb0*/  @!P0 SYNCS.PHASECHK.TRANS64 P0, [R9+URZ+0x38000], R6 ;  /* 0x03800006090085a7 */ /* 0x000ea4000800007f */
[----:B--2---:R-:W-:Y:S05]  /*0ec0*/  @!P0 BRA `(.L_x_16) ;  /* 0xfffffffc00ec8947 */ /* 0x004fea000383ffff */
[----:B------:R-:W-:Y:S01]  /*0ed0*/  ULEA UR8, UR4, UR15, 0x8 ;  /* 0x0000000f04087291 */ /* 0x000fe2000f8e403f */
[----:B------:R-:W-:Y:S01]  /*0ee0*/  WARPGROUP.ARRIVE ;  /* 0x00000000000079c5 */ /* 0x000fe20000000000 */
[----:B------:R-:W-:Y:S01]  /*0ef0*/  ULEA UR10, UR4, UR14, 0x8 ;  /* 0x0000000e040a7291 */ /* 0x000fe2000f8e403f */
[----:B------:R-:W-:Y:S01]  /*0f00*/  UMOV UR9, 0x80000020 ;  /* 0x8000002000097882 */ /* 0x000fe20000000000 */
[----:B------:R-:W-:-:S07]  /*0f10*/  UMOV UR11, 0x40000040 ;  /* 0x40000040000b7882 */ /* 0x000fce0000000000 */
[----:B------:R-:W-:Y:S01]  /*0f20*/  HGMMA.64x64x16.F32.BF16 R24, gdesc[UR8].tnspB, R24, UP0 ;  /* 0x40e00000081879f0 */ /* 0x000fe2000bf01818 */
[----:B------:R-:W-:Y:S02]  /*0f30*/  UIADD3 UR8, UR8, 0x2, URZ ;  /* 0x0000000208087890 */ /* 0x000fe4000fffe03f */
[----:B------:R-:W-:Y:S01]  /*0f40*/  UIADD3 UR10, UR10, 0x80, URZ ;  /* 0x000000800a0a7890 */ /* 0x000fe2000fffe03f */
[----:B------:R-:W-:Y:S01]  /*0f50*/  UMOV UR9, 0x80000020 ;  /* 0x8000002000097882 */ /* 0x000fe20000000000 */
[----:B------:R-:W-:-:S07]  /*0f60*/  UMOV UR11, 0x40000040 ;  /* 0x40000040000b7882 */ /* 0x000fce0000000000 */
[----:B------:R-:W-:Y:S03]  /*0f70*/  HGMMA.64x64x16.F32.BF16 R24, gdesc[UR8].tnspB, R24, gsb0 ;  /* 0x40e00000081879f0 */ /* 0x000fe60008001818 */
[----:B------:R-:W-:Y:S02]  /*0f80*/  WARPGROUP.DEPBAR.LE gsb0, 0x1 ;  /* 0x00008000000079c5 */ /* 0x000fe40000010100 */
[----:B------:R-:W-:Y:S05]  /*0f90*/  @!P1 BRA `(.L_x_17) ;  /* 0x0000000000049947 */ /* 0x000fea0003800000 */
[----:B------:R-:W-:Y:S01]  /*0fa0*/  BPT.TRAP 0x1 ;  /* 0x000000040000795c */ /* 0x000fe20000300000 */
.L_x_17:
[----:B------:R-:W-:Y:S01]  /*0fb0*/  ULEA UR6, UR5, UR7, 0x3 ;  /* 0x0000000705067291 */ /* 0x000fe2000f8e183f */
[----:B------:R-:W-:-:S03]  /*0fc0*/  ISETP.GT.U32.AND P0, PT, R3, 0x1, PT ;  /* 0x000000010300780c */ /* 0x000fc60003f04070 */
[----:B------:R-:W-:-:S04]  /*0fd0*/  UIADD3 UR6, UR6, 0x380e0, URZ ;  /* 0x000380e006067890 */ /* 0x000fc8000fffe03f */
[----:B------:R-:W-:-:S09]  /*0fe0*/  UPRMT UR6, URZ, 0x654, UR6 ;  /* 0x000006543f067896 */ /* 0x000fd20008000006 */
[----:B------:R-:W-:Y:S01]  /*0ff0*/  SYNCS.ARRIVE.TRANS64.RED.A1T0 RZ, [UR6], RZ ;  /* 0x000000ffffff79a7 */ /* 0x000fe20008100406 */
[----:B------:R-:W-:Y:S05]  /*1000*/  @P0 BRA `(.L_x_18) ;  /* 0x0000000000040947 */ /* 0x000fea0003800000 */
[----:B------:R-:W-:Y:S01]  /*1010*/  BPT.TRAP 0x1 ;  /* 0x000000040000795c */ /* 0x000fe20000300000 */
.L_x_18:
[----:B------:R-:W-:Y:S01]  /*1020*/  VIADD R5, R5, 0xffffffff ;  /* 0xffffffff05057836 */ /* 0x000fe20000000000 */
[----:B------:R-:W-:Y:S02]  /*1030*/  UIADD3 UR4, UR4, 0x1, URZ ;  /* 0x0000000104047890 */ /* 0x000fe4000fffe03f */
[----:B------:R-:W-:Y:S02]  /*1040*/  UIADD3 UR5, UR5, 0x1, URZ ;  /* 0x0000000105057890 */ /* 0x000fe4000fffe03f */
[----:B------:R-:W-:Y:S01]  /*1050*/  ISETP.GT.AND P0, PT, R5, 0x1, PT ;  /* 0x000000010500780c */ /* 0x000fe20003f04270 */
[----:B------:R-:W-:Y:S02]  /*1060*/  UISETP.NE.AND UP0, UPT, UR4, 0x1c, UPT ;  /* 0x0000001c0400788c */ /* 0x000fe4000bf05270 */
[----:B------:R-:W-:Y:S02]  /*1070*/  UISETP.NE.AND UP1, UPT, UR5, 0x1c, UPT ;  /* 0x0000001c0500788c */ /* 0x000fe4000bf25270 */
[----:B------:R-:W-:-:S02]  /*1080*/  USEL UR6, URZ, 0x1, UP0 ;  /* 0x000000013f067887 */ /* 0x000fc40008000000 */
[----:B------:R-:W-:Y:S02]  /*1090*/  USEL UR4, UR4, URZ, UP0 ;  /* 0x0000003f04047287 */ /* 0x000fe40008000000 */
[----:B------:R-:W-:Y:S02]  /*10a0*/  USEL UR5, UR5, URZ, UP1 ;  /* 0x0000003f05057287 */ /* 0x000fe40008800000 */
[----:B------:R-:W-:Y:S01]  /*10b0*/  UPLOP3.LUT UP0, UPT, UPT, UPT, UPT, 0x80, 0x0 ;  /* 0x000000000000789c */ /* 0x000fe20003f0f070 */
[----:B------:R-:W-:Y:S01]  /*10c0*/  LOP3.LUT R8, R8, UR6, RZ, 0x3c, !PT ;  /* 0x0000000608087c12 */ /* 0x000fe2000f8e3cff */
[----:B------:R-:W-:Y:S09]  /*10d0*/  @P0 BRA `(.L_x_19) ;  /* 0xfffffffc00540947 */ /* 0x000ff2000383ffff */
.L_x_14:
[----:B------:R-:W-:Y:S01]  /*10e0*/  ISETP.GE.AND P0, PT, R4, 0x1, PT ;  /* 0x000000010400780c */ /* 0x000fe20003f06270 */
[----:B------:R-:W-:-:S12]  /*10f0*/  WARPGROUP.DEPBAR.LE gsb0, 0x0 ;  /* 0x00008000000079c5 */ /* 0x000fd80000010000 */
[----:B------:R-:W-:Y:S05]  /*1100*/  @!P0 BRA `(.L_x_20) ;  /* 0x0000000000448947 */ /* 0x000fea0003800000 */
[----:B------:R-:W-:-:S04]  /*1110*/  LOP3.LUT R4, R3, 0x1, RZ, 0xfc, !PT ;  /* 0x0000000103047812 */ /* 0x000fc800078efcff */
[----:B------:R-:W-:-:S13]  /*1120*/  ISETP.NE.AND P0, PT, R4, 0x3, PT ;  /* 0x000000030400780c */ /* 0x000fda0003f05270 */
[----:B------:R-:W-:Y:S05]  /*1130*/  @!P0 BRA `(.L_x_21) ;  /* 0x0000000000048947 */ /* 0x000fea0003800000 */
[----:B------:R-:W-:Y:S01]  /*1140*/  BPT.TRAP 0x1 ;  /* 0x000000040000795c */ /* 0x000fe20000300000 */
.L_x_21:
[----:B0-----:R-:W0:Y:S01]  /*1150*/  S2R R9, SR_CgaCtaId ;  /* 0x0000000000097919 */ /* 0x001e220000008800 */
[----:B------:R-:W-:Y:S02]  /*1160*/  SHF.R.U32.HI R4, RZ, 0x2, R7 ;  /* 0x00000002ff047819 */ /* 0x000fe40000011607 */
[----:B------:R-:W-:Y:S02]  /*1170*/  MOV R6, 0x400 ;  /* 0x0000040000067802 */ /* 0x000fe40000000f00 */
[----:B------:R-:W-:Y:S01]  /*1180*/  ISETP.GT.U32.AND P0, PT, R3, 0x1, PT ;  /* 0x000000010300780c */ /* 0x000fe20003f04070 */
[----:B------:R-:W-:-:S04]  /*1190*/  IMAD.WIDE.U32 R4, R4, 0x24924925, RZ ;  /* 0x2492492504047825 */ /* 0x000fc800078e00ff */
[----:B------:R-:W-:Y:S01]  /*11a0*/  IMAD R4, R5, -0x1c, R7 ;  /* 0xffffffe405047824 */ /* 0x000fe200078e0207 */
[----:B0-----:R-:W-:-:S05]  /*11b0*/  LEA R9, R9, R6, 0x18 ;  /* 0x0000000609097211 */ /* 0x001fca00078ec0ff */
[----:B------:R-:W-:-:S04]  /*11c0*/  IMAD R4, R4, 0x8, R9 ;  /* 0x0000000804047824 */ /* 0x000fc800078e0209 */
[----:B------:R-:W-:-:S05]  /*11d0*/  VIADD R4, R4, 0x380e0 ;  /* 0x000380e004047836 */ /* 0x000fca0000000000 */
[----:B------:R-:W-:-:S04]  /*11e0*/  PRMT R4, RZ, 0x654, R4 ;  /* 0x00000654ff047816 */ /* 0x000fc80000000004 */
[----:B------:R2:W-:Y:S01]  /*11f0*/  SYNCS.ARRIVE.TRANS64.RED.A1T0 RZ, [R4+URZ], RZ ;  /* 0x000000ff04ff79a7 */ /* 0x0005e2000810043f */
[----:B------:R-:W-:Y:S05]  /*1200*/  @P0 BRA `(.L_x_20) ;  /* 0x0000000000040947 */ /* 0x000fea0003800000 */
[----:B------:R-:W-:Y:S01]  /*1210*/  BPT.TRAP 0x1 ;  /* 0x000000040000795c */ /* 0x000fe20000300000 */
.L_x_20:
[----:B--2---:R-:W2:Y:S01]  /*1220*/  S2R R4, SR_TID.X ;  /* 0x0000000000047919 */ /* 0x004ea20000002100 */
[----:B------:R-:W-:Y:S01]  /*1230*/  ULDC.64 UR4, c[0x0][0x280] ;  /* 0x0000a00000047ab9 */ /* 0x000fe20000000a00 */
[----:B0-----:R-:W0:Y:S01]  /*1240*/  S2R R9, SR_CTAID.Y ;  /* 0x0000000000097919 */ /* 0x001e220000002600 */
[----:B------:R-:W4:Y:S01]  /*1250*/  S2R R11, SR_CTAID.X ;  /* 0x00000000000b7919 */ /* 0x000f220000002500 */
[----:B--2---:R-:W-:-:S04]  /*1260*/  SHF.R.S32.HI R3, RZ, 0x1f, R4 ;  /* 0x0000001fff037819 */ /* 0x004fc80000011404 */
[----:B------:R-:W-:Y:S01]  /*1270*/  LEA.HI R3, R3, R4, RZ, 0x7 ;  /* 0x0000000403037211 */ /* 0x000fe200078f38ff */
[----:B0-----:R-:W-:-:S03]  /*1280*/  IMAD.SHL.U32 R9, R9, 0x40, RZ ;  /* 0x0000004009097824 */ /* 0x001fc600078e00ff */
[----:B------:R-:W-:Y:S02]  /*1290*/  LOP3.LUT R3, R3, 0xffffff80, RZ, 0xc0, !PT ;  /* 0xffffff8003037812 */ /* 0x000fe400078ec0ff */
[----:B------:R-:W-:-:S03]  /*12a0*/  ISETP.GE.AND P0, PT, R9, UR5, PT ;  /* 0x0000000509007c0c */ /* 0x000fc6000bf06270 */
[----:B------:R-:W-:Y:S02]  /*12b0*/  IMAD.IADD R5, R4, 0x1, -R3 ;  /* 0x0000000104057824 */ /* 0x000fe400078e0a03 */
[----:B----4-:R-:W-:-:S03]  /*12c0*/  IMAD.SHL.U32 R3, R11, 0x40, RZ ;  /* 0x000000400b037824 */ /* 0x010fc600078e00ff */
[----:B------:R-:W-:Y:S02]  /*12d0*/  SHF.R.S32.HI R8, RZ, 0x1f, R5 ;  /* 0x0000001fff087819 */ /* 0x000fe40000011405 */
[----:B------:R-:W-:Y:S02]  /*12e0*/  ISETP.GE.OR P0, PT, R3, UR4, P0 ;  /* 0x0000000403007c0c */ /* 0x000fe40008706670 */
[----:B------:R-:W-:-:S04]  /*12f0*/  LEA.HI R4, R8, R5, RZ, 0x2 ;  /* 0x0000000508047211 */ /* 0x000fc800078f10ff */
[--C-:B------:R-:W-:Y:S02]  /*1300*/  SHF.R.S32.HI R12, RZ, 0x2, R4.reuse ;  /* 0x00000002ff0c7819 */ /* 0x100fe40000011404 */
[----:B------:R-:W-:-:S04]  /*1310*/  SHF.R.S32.HI R7, RZ, 0x1f, R4 ;  /* 0x0000001fff077819 */ /* 0x000fc80000011404 */
[----:B------:R-:W-:-:S04]  /*1320*/  LEA.HI R7, R7, R12, RZ, 0x3 ;  /* 0x0000000c07077211 */ /* 0x000fc800078f18ff */
[----:B------:R-:W-:Y:S01]  /*1330*/  LOP3.LUT R13, R7, 0xfffffff8, RZ, 0xc0, !PT ;  /* 0xfffffff8070d7812 */ /* 0x000fe200078ec0ff */
[----:B------:R-:W-:Y:S06]  /*1340*/  @P0 EXIT ;  /* 0x000000000000094d */ /* 0x000fec0003800000 */
[----:B------:R-:W0:Y:S01]  /*1350*/  LDC.64 R6, c[0x0][0x658] ;  /* 0x00019600ff067b82 */ /* 0x000e220000000a00 */
[----:B------:R-:W-:Y:S01]  /*1360*/  LOP3.LUT R10, R4, 0x7ffffffc, RZ, 0xc0, !PT ;  /* 0x7ffffffc040a7812 */ /* 0x000fe200078ec0ff */
[----:B------:R-:W-:Y:S01]  /*1370*/  IMAD.IADD R4, R12, 0x1, -R13 ;  /* 0x000000010c047824 */ /* 0x000fe200078e0a0d */
[----:B------:R-:W-:Y:S02]  /*1380*/  LEA.HI R8, R8, R5, RZ, 0x5 ;  /* 0x0000000508087211 */ /* 0x000fe400078f28ff */
[----:B---3-5:R-:W-:Y:S01]  /*1390*/  FSETP.NEU.AND P1, PT, R2, RZ, PT ;  /* 0x000000ff0200720b */ /* 0x028fe20003f2d000 */
[----:B------:R-:W-:Y:S01]  /*13a0*/  IMAD.IADD R10, R5, 0x1, -R10 ;  /* 0x00000001050a7824 */ /* 0x000fe200078e0a0a */
[----:B------:R-:W-:Y:S02]  /*13b0*/  SHF.R.S32.HI R5, RZ, 0x1f, R4 ;  /* 0x0000001fff057819 */ /* 0x000fe40000011404 */
[----:B------:R-:W-:Y:S01]  /*13c0*/  SHF.R.S32.HI R13, RZ, 0x5, R8 ;  /* 0x00000005ff0d7819 */ /* 0x000fe20000011408 */
[----:B------:R-:W-:-:S02]  /*13d0*/  IMAD.SHL.U32 R12, R10, 0x2, RZ ;  /* 0x000000020a0c7824 */ /* 0x000fc400078e00ff */
[----:B------:R-:W-:-:S03]  /*13e0*/  IMAD.WIDE R10, R11, 0x40, R4 ;  /* 0x000000400b0a7825 */ /* 0x000fc600078e0204 */
[----:B------:R-:W-:Y:S01]  /*13f0*/  SHF.R.S32.HI R14, RZ, 0x1f, R12 ;  /* 0x0000001fff0e7819 */ /* 0x000fe2000001140c */
[----:B------:R-:W-:Y:S01]  /*1400*/  IMAD R5, R13, -0x10, -R3 ;  /* 0xfffffff00d057824 */ /* 0x000fe200078e0a03 */
[----:B------:R-:W-:Y:S01]  /*1410*/  IADD3 R8, P0, R9, R12, RZ ;  /* 0x0000000c09087210 */ /* 0x000fe20007f1e0ff */
[----:B------:R-:W-:Y:S01]  /*1420*/  IMAD.WIDE R10, R13, 0x10, R10 ;  /* 0x000000100d0a7825 */ /* 0x000fe200078e020a */
[----:B------:R-:W-:Y:S02]  /*1430*/  IADD3 R3, -R12, UR5, -R9 ;  /* 0x000000050c037c10 */ /* 0x000fe4000fffe909 */
[----:B------:R-:W-:Y:S02]  /*1440*/  LEA.HI.X.SX32 R9, R9, R14, 0x1, P0 ;  /* 0x0000000e09097211 */ /* 0x000fe400000f0eff */
[----:B------:R-:W-:Y:S01]  /*1450*/  IADD3 R4, R5, UR4, -R4 ;  /* 0x0000000405047c10 */ /* 0x000fe2000fffe804 */
[-C--:B0-----:R-:W-:Y:S01]  /*1460*/  IMAD R5, R11, R6.reuse, RZ ;  /* 0x000000060b057224 */ /* 0x081fe200078e02ff */
[----:B------:R-:W-:Y:S01]  /*1470*/  ISETP.GT.AND P0, PT, R3, RZ, PT ;  /* 0x000000ff0300720c */ /* 0x000fe20003f04270 */
[----:B------:R-:W-:Y:S01]  /*1480*/  IMAD.WIDE.U32 R12, R10, R6, R8 ;  /* 0x000000060a0c7225 */ /* 0x000fe200078e0008 */
[----:B------:R-:W-:-:S02]  /*1490*/  SHF.L.U64.HI R16, R6, 0x3, R7 ;  /* 0x0000000306107819 */ /* 0x000fc40000010207 */
[----:B------:R-:W-:Y:S01]  /*14a0*/  ISETP.GT.AND P2, PT, R4, RZ, P0 ;  /* 0x000000ff0400720c */ /* 0x000fe20000744270 */
[----:B------:R-:W-:Y:S02]  /*14b0*/  IMAD R5, R10, R7, R5 ;  /* 0x000000070a057224 */ /* 0x000fe400078e0205 */
[----:B------:R-:W-:Y:S02]  /*14c0*/  IMAD.SHL.U32 R17, R6, 0x8, RZ ;  /* 0x0000000806117824 */ /* 0x000fe400078e00ff */
[----:B------:R-:W-:Y:S01]  /*14d0*/  IMAD.IADD R19, R13, 0x1, R5 ;  /* 0x000000010d137824 */ /* 0x000fe200078e0205 */
[----:B------:R-:W-:Y:S07]  /*14e0*/  @!P1 BRA `(.L_x_22) ;  /* 0x00000018001c9947 */ /* 0x000fee0003800000 */
[----:B------:R-:W-:Y:S01]  /*14f0*/  ULDC.64 UR6, c[0x0][0x630] ;  /* 0x00018c0000067ab9 */ /* 0x000fe20000000a00 */
[----:B------:R-:W-:Y:S01]  /*1500*/  ULDC.64 UR8, c[0x0][0x628] ;  /* 0x00018a0000087ab9 */ /* 0x000fe20000000a00 */
[----:B------:R-:W-:Y:S01]  /*1510*/  IMAD R5, R11, UR6, RZ ;  /* 0x000000060b057c24 */ /* 0x000fe2000f8e02ff */
[----:B------:R-:W-:Y:S01]  /*1520*/  ULDC.64 UR4, c[0x0][0x650] ;  /* 0x0001940000047ab9 */ /* 0x000fe20000000a00 */
[----:B------:R-:W-:-:S04]  /*1530*/  IMAD.WIDE.U32 R14, R10, UR6, R8 ;  /* 0x000000060a0e7c25 */ /* 0x000fc8000f8e0008 */
[----:B------:R-:W-:Y:S01]  /*1540*/  IMAD R5, R10, UR7, R5 ;  /* 0x000000070a057c24 */ /* 0x000fe2000f8e0205 */
[----:B------:R-:W-:-:S03]  /*1550*/  LEA R6, P1, R14, UR8, 0x1 ;  /* 0x000000080e067c11 */ /* 0x000fc6000f8208ff */
[----:B------:R-:W-:-:S05]  /*1560*/  IMAD.IADD R7, R15, 0x1, R5 ;  /* 0x000000010f077824 */ /* 0x000fca00078e0205 */
[----:B------:R-:W-:-:S05]  /*1570*/  LEA.HI.X R7, R14, UR9, R7, 0x1, P1 ;  /* 0x000000090e077c11 */ /* 0x000fca00088f0c07 */
[----:B------:R-:W2:Y:S01]  /*1580*/  @P2 LDG.E.LTC128B.U16 R13, desc[UR12][R6.64] ;  /* 0x0000000c060d2981 */ /* 0x000ea2000c1e1520 */
[----:B------:R-:W-:Y:S01]  /*1590*/  LEA R14, P4, R12, UR4, 0x1 ;  /* 0x000000040c0e7c11 */ /* 0x000fe2000f8808ff */
[----:B------:R-:W-:Y:S01]  /*15a0*/  BSSY B0, `(.L_x_23) ;  /* 0x000000d000007945 */ /* 0x000fe20003800000 */
[----:B------:R-:W-:-:S04]  /*15b0*/  ISETP.GT.AND P1, PT, R3, 0x1, PT ;  /* 0x000000010300780c */ /* 0x000fc80003f24270 */
[----:B------:R-:W-:Y:S01]  /*15c0*/  ISETP.GT.AND P3, PT, R4, RZ, P1 ;  /* 0x000000ff0400720c */ /* 0x000fe20000f64270 */
[----:B--2---:R-:W-:-:S04]  /*15d0*/  IMAD.U32 R15, R13, 0x10000, RZ ;  /* 0x000100000d0f7824 */ /* 0x004fc800078e00ff */
[----:B------:R-:W-:-:S04]  /*15e0*/  FMUL R15, R15, R2 ;  /* 0x000000020f0f7220 */ /* 0x000fc80000400000 */
[----:B-1----:R-:W-:-:S05]  /*15f0*/  FFMA R15, R24, R0, R15 ;  /* 0x00000000180f7223 */ /* 0x002fca000000000f */
[----:B------:R-:W-:Y:S02]  /*1600*/  F2FP.BF16.F32.PACK_AB R18, RZ, R15 ;  /* 0x0000000fff12723e */ /* 0x000fe400000010ff */
[----:B------:R-:W-:Y:S02]  /*1610*/  LEA.HI.X R15, R12, UR5, R19, 0x1, P4 ;  /* 0x000000050c0f7c11 */ /* 0x000fe4000a0f0c13 */
[----:B------:R-:W-:Y:S02]  /*1620*/  PRMT R12, R18, 0x7610, R12 ;  /* 0x00007610120c7816 */ /* 0x000fe4000000000c */
[----:B------:R-:W-:-:S03]  /*1630*/  PRMT R18, R13, 0x7610, R18 ;  /* 0x000076100d127816 */ /* 0x000fc60000000012 */
[----:B------:R0:W-:Y:S01]  /*1640*/  @P2 STG.E.U16 desc[UR12][R14.64], R12 ;  /* 0x0000000c0e002986 */ /* 0x0001e2000c10150c */
[----:B------:R-:W-:Y:S05]  /*1650*/  @!P3 BRA `(.L_x_24) ;  /* 0x000000000004b947 */ /* 0x000fea0003800000 */
[----:B------:R1:W5:Y:S02]  /*1660*/  LDG.E.LTC128B.U16 R18, desc[UR12][R6.64+0x2] ;  /* 0x0000020c06127981 */ /* 0x000364000c1e1520 */
.L_x_24:
[----:B------:R-:W-:Y:S05]  /*1670*/  BSYNC B0 ;  /* 0x0000000000007941 */ /* 0x000fea0003800000 */
.L_x_23:
[----:B------:R-:W-:Y:S01]  /*1680*/  USHF.L.U32 UR5, UR6, 0x3, URZ ;  /* 0x0000000306057899 */ /* 0x000fe2000800063f */
[----:B-----5:R-:W-:Y:S01]  /*1690*/  IMAD.U32 R11, R18, 0x10000, RZ ;  /* 0x00010000120b7824 */ /* 0x020fe200078e00ff */
[----:B------:R-:W-:Y:S01]  /*16a0*/  USHF.L.U64.HI UR4, UR6, 0x3, UR7 ;  /* 0x0000000306047899 */ /* 0x000fe20008010207 */
[----:B------:R-:W-:Y:S02]  /*16b0*/  ISETP.GT.AND P0, PT, R4, 0x8, P0 ;  /* 0x000000080400780c */ /* 0x000fe40000704270 */
[----:B------:R-:W-:Y:S01]  /*16c0*/  FMUL R20, R11, R2 ;  /* 0x000000020b147220 */ /* 0x000fe20000400000 */
[----:B0-----:R-:W-:Y:S02]  /*16d0*/  IMAD.U32 R12, RZ, RZ, UR5 ;  /* 0x00000005ff0c7e24 */ /* 0x001fe4000f8e00ff */
[----:B------:R-:W-:Y:S02]  /*16e0*/  IMAD.U32 R13, RZ, RZ, UR4 ;  /* 0x00000004ff0d7e24 */ /* 0x000fe4000f8e00ff */
[----:B------:R-:W-:Y:S01]  /*16f0*/  FFMA R20, R25, R0, R20 ;  /* 0x0000000019147223 */ /* 0x000fe20000000014 */
[----:B------:R-:W-:-:S04]  /*1700*/  IMAD.WIDE.U32 R12, R10, UR6, R12 ;  /* 0x000000060a0c7c25 */ /* 0x000fc8000f8e000c */
[----:B------:R-:W-:Y:S02]  /*1710*/  F2FP.BF16.F32.PACK_AB R20, RZ, R20 ;  /* 0x00000014ff14723e */ /* 0x000fe400000010ff */
[----:B------:R-:W-:Y:S01]  /*1720*/  IADD3 R10, P2, R8, R12, RZ ;  /* 0x0000000c080a7210 */ /* 0x000fe20007f5e0ff */
[----:B------:R-:W-:-:S03]  /*1730*/  @P3 IMAD.MOV.U32 R12, RZ, RZ, R14 ;  /* 0x000000ffff0c3224 */ /* 0x000fc600078e000e */
[----:B------:R-:W-:Y:S01]  /*1740*/  IADD3.X R5, R9, R5, R13, P2, !PT ;  /* 0x0000000509057210 */ /* 0x000fe200017fe40d */
[----:B------:R-:W-:Y:S01]  /*1750*/  @P3 IMAD.MOV.U32 R13, RZ, RZ, R15 ;  /* 0x000000ffff0d3224 */ /* 0x000fe200078e000f */
[----:B------:R-:W-:-:S04]  /*1760*/  LEA R8, P2, R10, UR8, 0x1 ;  /* 0x000000080a087c11 */ /* 0x000fc8000f8408ff */
[----:B------:R-:W-:Y:S01]  /*1770*/  LEA.HI.X R9, R10, UR9, R5, 0x1, P2 ;  /* 0x000000090a097c11 */ /* 0x000fe200090f0c05 */
[----:B------:R0:W-:Y:S04]  /*1780*/  @P3 STG.E.U16 desc[UR12][R12.64+0x2], R20 ;  /* 0x000002140c003986 */ /* 0x0001e8000c10150c */
[----:B------:R-:W2:Y:S01]  /*1790*/  @P0 LDG.E.LTC128B.U16 R18, desc[UR12][R8.64] ;  /* 0x0000000c08120981 */ /* 0x000ea2000c1e1520 */
[C---:B------:R-:W-:Y:S01]  /*17a0*/  SHF.L.U64.HI R11, R17.reuse, 0x1, R16 ;  /* 0x00000001110b7819 */ /* 0x040fe20000010210 */
[----:B------:R-:W-:Y:S01]  /*17b0*/  BSSY B0, `(.L_x_25) ;  /* 0x000000b000007945 */ /* 0x000fe20003800000 */
[----:B------:R-:W-:Y:S02]  /*17c0*/  LEA R10, P2, R17, R14, 0x1 ;  /* 0x0000000e110a7211 */ /* 0x000fe400078408ff */
[----:B------:R-:W-:-:S03]  /*17d0*/  ISETP.GT.AND P1, PT, R4, 0x8, P1 ;  /* 0x000000080400780c */ /* 0x000fc60000f24270 */
[----:B------:R-:W-:Y:S02]  /*17e0*/  IMAD.X R11, R11, 0x1, R15, P2 ;  /* 0x000000010b0b7824 */ /* 0x000fe400010e060f */
[----:B--2---:R-:W-:-:S04]  /*17f0*/  IMAD.U32 R5, R18, 0x10000, RZ ;  /* 0x0001000012057824 */ /* 0x004fc800078e00ff */
[----:B------:R-:W-:-:S04]  /*1800*/  FMUL R5, R5, R2 ;  /* 0x0000000205057220 */ /* 0x000fc80000400000 */
[----:B------:R-:W-:-:S05]  /*1810*/  FFMA R5, R26, R0, R5 ;  /* 0x000000001a057223 */ /* 0x000fca0000000005 */
[----:B------:R-:W-:-:S05]  /*1820*/  F2FP.BF16.F32.PACK_AB R5, RZ, R5 ;  /* 0x00000005ff05723e */ /* 0x000fca00000010ff */
[----:B------:R0:W-:Y:S01]  /*1830*/  @P0 STG.E.U16 desc[UR12][R10.64], R5 ;  /* 0x000000050a000986 */ /* 0x0001e2000c10150c */
[----:B------:R-:W-:Y:S05]  /*1840*/  @!P1 BRA `(.L_x_26) ;  /* 0x0000000000049947 */ /* 0x000fea0003800000 */
[----:B------:R2:W5:Y:S02]  /*1850*/  LDG.E.LTC128B.U16 R18, desc[UR12][R8.64+0x2] ;  /* 0x0000020c08127981 */ /* 0x000564000c1e1520 */
.L_x_26:
[----:B------:R-:W-:Y:S05]  /*1860*/  BSYNC B0 ;  /* 0x0000000000007941 */ /* 0x000fea0003800000 */
.L_x_25:
[----:B0----5:R-:W-:Y:S01]  /*1870*/  IMAD.U32 R5, R18, 0x10000, RZ ;  /* 0x0001000012057824 */ /* 0x021fe200078e00ff */
[----:B------:R-:W-:Y:S01]  /*1880*/  ISETP.GT.AND P0, PT, R3, 0x8, PT ;  /* 0x000000080300780c */ /* 0x000fe20003f04270 */
[----:B------:R-:W-:Y:S02]  /*1890*/  BSSY B0, `(.L_x_27) ;  /* 0x0000008000007945 */ /* 0x000fe40003800000 */
[----:B------:R-:W-:Y:S01]  /*18a0*/  FMUL R12, R5, R2 ;  /* 0x00000002050c7220 */ /* 0x000fe20000400000 */
[----:B------:R-:W-:-:S03]  /*18b0*/  ISETP.GT.AND P2, PT, R4, RZ, P0 ;  /* 0x000000ff0400720c */ /* 0x000fc60000744270 */
[----:B------:R-:W-:-:S05]  /*18c0*/  FFMA R12, R27, R0, R12 ;  /* 0x000000001b0c7223 */ /* 0x000fca000000000c */
[----:B------:R-:W-:-:S05]  /*18d0*/  F2FP.BF16.F32.PACK_AB R12, RZ, R12 ;  /* 0x0000000cff0c723e */ /* 0x000fca00000010ff */
[----:B------:R0:W-:Y:S01]  /*18e0*/  @P1 STG.E.U16 desc[UR12][R10.64+0x2], R12 ;  /* 0x0000020c0a001986 */ /* 0x0001e2000c10150c */
[----:B------:R-:W-:Y:S05]  /*18f0*/  @!P2 BRA `(.L_x_28) ;  /* 0x000000000004a947 */ /* 0x000fea0003800000 */
[----:B------:R3:W5:Y:S02]  /*1900*/  LDG.E.LTC128B.U16 R18, desc[UR12][R6.64+0x10] ;  /* 0x0000100c06127981 */ /* 0x000764000c1e1520 */
.L_x_28:
[----:B------:R-:W-:Y:S05]  /*1910*/  BSYNC B0 ;  /* 0x0000000000007941 */ /* 0x000fea0003800000 */
.L_x_27:
[----:B-----5:R-:W-:Y:S01]  /*1920*/  IMAD.U32 R5, R18, 0x10000, RZ ;  /* 0x0001000012057824 */ /* 0x020fe200078e00ff */
[----:B------:R-:W-:Y:S01]  /*1930*/  ISETP.GT.AND P1, PT, R3, 0x9, PT ;  /* 0x000000090300780c */ /* 0x000fe20003f24270 */
[----:B0-----:R-:W-:Y:S01]  /*1940*/  @P2 IMAD.MOV.U32 R12, RZ, RZ, R14 ;  /* 0x000000ffff0c2224 */ /* 0x001fe200078e000e */
[----:B------:R-:W-:Y:S01]  /*1950*/  BSSY B0, `(.L_x_29) ;  /* 0x0000009000007945 */ /* 0x000fe20003800000 */
[----:B------:R-:W-:Y:S01]  /*1960*/  FMUL R5, R5, R2 ;  /* 0x0000000205057220 */ /* 0x000fe20000400000 */
[----:B------:R-:W-:Y:S01]  /*1970*/  @P2 IMAD.MOV.U32 R13, RZ, RZ, R15 ;  /* 0x000000ffff0d2224 */ /* 0x000fe200078e000f */
[----:B------:R-:W-:Y:S02]  /*1980*/  ISETP.GT.AND P3, PT, R4, RZ, P1 ;  /* 0x000000ff0400720c */ /* 0x000fe40000f64270 */
[----:B------:R-:W-:-:S05]  /*1990*/  FFMA R5, R28, R0, R5 ;  /* 0x000000001c057223 */ /* 0x000fca0000000005 */
[----:B------:R-:W-:-:S05]  /*19a0*/  F2FP.BF16.F32.PACK_AB R5, RZ, R5 ;  /* 0x00000005ff05723e */ /* 0x000fca00000010ff */
[----:B------:R0:W-:Y:S01]  /*19b0*/  @P2 STG.E.U16 desc[UR12][R12.64+0x10], R5 ;  /* 0x000010050c002986 */ /* 0x0001e2000c10150c */
[----:B------:R-:W-:Y:S05]  /*19c0*/  @!P3 BRA `(.L_x_30) ;  /* 0x000000000004b947 */ /* 0x000fea0003800000 */
[----:B------:R4:W5:Y:S02]  /*19d0*/  LDG.E.LTC128B.U16 R18, desc[UR12][R6.64+0x12] ;  /* 0x0000120c06127981 */ /* 0x000964000c1e1520 */
.L_x_30:
[----:B------:R-:W-:Y:S05]  /*19e0*/  BSYNC B0 ;  /* 0x0000000000007941 */ /* 0x000fea0003800000 */
.L_x_29:
[----:B0----5:R-:W-:Y:S01]  /*19f0*/  IMAD.U32 R5, R18, 0x10000, RZ ;  /* 0x0001000012057824 */ /* 0x021fe200078e00ff */
[----:B------:R-:W-:Y:S01]  /*1a00*/  ISETP.GT.AND P0, PT, R4, 0x8, P0 ;  /* 0x000000080400780c */ /* 0x000fe20000704270 */
[----:B------:R-:W-:Y:S01]  /*1a10*/  @P3 IMAD.MOV.U32 R13, RZ, RZ, R15 ;  /* 0x000000ffff0d3224 */ /* 0x000fe200078e000f */
[----:B------:R-:W-:Y:S01]  /*1a20*/  BSSY B0, `(.L_x_31) ;  /* 0x0000009000007945 */ /* 0x000fe20003800000 */
[----:B------:R-:W-:-:S04]  /*1a30*/  FMUL R12, R5, R2 ;  /* 0x00000002050c7220 */ /* 0x000fc80000400000 */
[----:B------:R-:W-:-:S05]  /*1a40*/  FFMA R12, R29, R0, R12 ;  /* 0x000000001d0c7223 */ /* 0x000fca000000000c */
[----:B------:R-:W-:-:S04]  /*1a50*/  F2FP.BF16.F32.PACK_AB R12, RZ, R12 ;  /* 0x0000000cff0c723e */ /* 0x000fc800000010ff */
[----:B------:R-:W-:Y:S01]  /*1a60*/  PRMT R5, R12, 0x7610, R5 ;  /* 0x000076100c057816 */ /* 0x000fe20000000005 */
[----:B------:R-:W-:-:S05]  /*1a70*/  @P3 IMAD.MOV.U32 R12, RZ, RZ, R14 ;  /* 0x000000ffff0c3224 */ /* 0x000fca00078e000e */
[----:B------:R0:W-:Y:S01]  /*1a80*/  @P3 STG.E.U16 desc[UR12][R12.64+0x12], R5 ;  /* 0x000012050c003986 */ /* 0x0001e2000c10150c */
[----:B------:R-:W-:Y:S05]  /*1a90*/  @!P0 BRA `(.L_x_32) ;  /* 0x0000000000048947 */ /* 0x000fea0003800000 */
[----:B------:R0:W5:Y:S02]  /*1aa0*/  LDG.E.LTC128B.U16 R18, desc[UR12][R8.64+0x10] ;  /* 0x0000100c08127981 */ /* 0x000164000c1e1520 */
.L_x_32:
[----:B------:R-:W-:Y:S05]  /*1ab0*/  BSYNC B0 ;  /* 0x0000000000007941 */ /* 0x000fea0003800000 */
.L_x_31:
[----:B0----5:R-:W-:Y:S01]  /*1ac0*/  IMAD.U32 R5, R18, 0x10000, RZ ;  /* 0x0001000012057824 */ /* 0x021fe200078e00ff */
[----:B------:R-:W-:Y:S01]  /*1ad0*/  ISETP.GT.AND P1, PT, R4, 0x8, P1 ;  /* 0x000000080400780c */ /* 0x000fe20000f24270 */
[----:B------:R-:W-:Y:S02]  /*1ae0*/  BSSY B0, `(.L_x_33) ;  /* 0x0000007000007945 */ /* 0x000fe40003800000 */
[----:B------:R-:W-:-:S04]  /*1af0*/  FMUL R5, R5, R2 ;  /* 0x0000000205057220 */ /* 0x000fc80000400000 */
[----:B------:R-:W-:-:S05]  /*1b00*/  FFMA R5, R30, R0, R5 ;  /* 0x000000001e057223 */ /* 0x000fca0000000005 */
[----:B------:R-:W-:-:S05]  /*1b10*/  F2FP.BF16.F32.PACK_AB R5, RZ, R5 ;  /* 0x00000005ff05723e */ /* 0x000fca00000010ff */
[----:B------:R0:W-:Y:S01]  /*1b20*/  @P0 STG.E.U16 desc[UR12][R10.64+0x10], R5 ;  /* 0x000010050a000986 */ /* 0x0001e2000c10150c */
[----:B------:R-:W-:Y:S05]  /*1b30*/  @!P1 BRA `(.L_x_34) ;  /* 0x0000000000049947 */ /* 0x000fea0003800000 */
[----:B------:R0:W5:Y:S02]  /*1b40*/  LDG.E.LTC128B.U16 R18, desc[UR12][R8.64+0x12] ;  /* 0x0000120c08127981 */ /* 0x000164000c1e1520 */
.L_x_34:
[----:B------:R-:W-:Y:S05]  /*1b50*/  BSYNC B0 ;  /* 0x0000000000007941 */ /* 0x000fea0003800000 */
.L_x_33:
        /* <DEDUP_REMOVED lines=10> */
.L_x_36:
[----:B------:R-:W-:Y:S05]  /*1c00*/  BSYNC B0 ;  /* 0x0000000000007941 */ /* 0x000fea0003800000 */
.L_x_35:
        /* <DEDUP_REMOVED lines=12> */
.L_x_38:
[----:B------:R-:W-:Y:S05]  /*1cd0*/  BSYNC B0 ;  /* 0x0000000000007941 */ /* 0x000fea0003800000 */
.L_x_37:
        /* <DEDUP_REMOVED lines=12> */
.L_x_40:
[----:B------:R-:W-:Y:S05]  /*1da0*/  BSYNC B0 ;  /* 0x0000000000007941 */ /* 0x000fea0003800000 */
.L_x_39:
        /* <DEDUP_REMOVED lines=9> */
.L_x_42:
[----:B------:R-:W-:Y:S05]  /*1e40*/  BSYNC B0 ;  /* 0x0000000000007941 */ /* 0x000fea0003800000 */
.L_x_41:
        /* <DEDUP_REMOVED lines=10> */
.L_x_44:
[----:B------:R-:W-:Y:S05]  /*1ef0*/  BSYNC B0 ;  /* 0x0000000000007941 */ /* 0x000fea0003800000 */
.L_x_43:
        /* <DEDUP_REMOVED lines=12> */
.L_x_46:
[----:B------:R-:W-:Y:S05]  /*1fc0*/  BSYNC B0 ;  /* 0x0000000000007941 */ /* 0x000fea0003800000 */
.L_x_45:
        /* <DEDUP_REMOVED lines=12> */
.L_x_48:
[----:B------:R-:W-:Y:S05]  /*2090*/  BSYNC B0 ;  /* 0x0000000000007941 */ /* 0x000fea0003800000 */
.L_x_47:
        /* <DEDUP_REMOVED lines=9> */
.L_x_50:
[----:B------:R-:W-:Y:S05]  /*2130*/  BSYNC B0 ;  /* 0x0000000000007941 */ /* 0x000fea0003800000 */
.L_x_49:
        /* <DEDUP_REMOVED lines=10> */
.L_x_52:
[----:B------:R-:W-:Y:S05]  /*21e0*/  BSYNC B0 ;  /* 0x0000000000007941 */ /* 0x000fea0003800000 */
.L_x_51:
        /* <DEDUP_REMOVED lines=12> */
.L_x_54:
[----:B------:R-:W-:Y:S05]  /*22b0*/  BSYNC B0 ;  /* 0x0000000000007941 */ /* 0x000fea0003800000 */
.L_x_53:
        /* <DEDUP_REMOVED lines=12> */
.L_x_56:
[----:B------:R-:W-:Y:S05]  /*2380*/  BSYNC B0 ;  /* 0x0000000000007941 */ /* 0x000fea0003800000 */
.L_x_55:
        /* <DEDUP_REMOVED lines=9> */
.L_x_58:
[----:B------:R-:W-:Y:S05]  /*2420*/  BSYNC B0 ;  /* 0x0000000000007941 */ /* 0x000fea0003800000 */
.L_x_57:
        /* <DEDUP_REMOVED lines=10> */
.L_x_60:
[----:B------:R-:W-:Y:S05]  /*24d0*/  BSYNC B0 ;  /* 0x0000000000007941 */ /* 0x000fea0003800000 */
.L_x_59:
        /* <DEDUP_REMOVED lines=12> */
.L_x_62:
[----:B------:R-:W-:Y:S05]  /*25a0*/  BSYNC B0 ;  /* 0x0000000000007941 */ /* 0x000fea0003800000 */
.L_x_61:
        /* <DEDUP_REMOVED lines=12> */
.L_x_64:
[----:B------:R-:W-:Y:S05]  /*2670*/  BSYNC B0 ;  /* 0x0000000000007941 */ /* 0x000fea0003800000 */
.L_x_63:
        /* <DEDUP_REMOVED lines=9> */
.L_x_66:
[----:B------:R-:W-:Y:S05]  /*2710*/  BSYNC B0 ;  /* 0x0000000000007941 */ /* 0x000fea0003800000 */
.L_x_65:
        /* <DEDUP_REMOVED lines=10> */
.L_x_68:
[----:B------:R-:W-:Y:S05]  /*27c0*/  BSYNC B0 ;  /* 0x0000000000007941 */ /* 0x000fea0003800000 */
.L_x_67:
        /* <DEDUP_REMOVED lines=12> */
.L_x_70:
[----:B------:R-:W-:Y:S05]  /*2890*/  BSYNC B0 ;  /* 0x0000000000007941 */ /* 0x000fea0003800000 */
.L_x_69:
        /* <DEDUP_REMOVED lines=12> */
.L_x_72:
[----:B------:R-:W-:Y:S05]  /*2960*/  BSYNC B0 ;  /* 0x0000000000007941 */ /* 0x000fea0003800000 */
.L_x_71:
        /* <DEDUP_REMOVED lines=9> */
.L_x_74:
[----:B------:R-:W-:Y:S05]  /*2a00*/  BSYNC B0 ;  /* 0x0000000000007941 */ /* 0x000fea0003800000 */
.L_x_73:
        /* <DEDUP_REMOVED lines=10> */
.L_x_76:
[----:B------:R-:W-:Y:S05]  /*2ab0*/  BSYNC B0 ;  /* 0x0000000000007941 */ /* 0x000fea0003800000 */
.L_x_75:
        /* <DEDUP_REMOVED lines=12> */
.L_x_78:
[----:B------:R-:W-:Y:S05]  /*2b80*/  BSYNC B0 ;  /* 0x0000000000007941 */ /* 0x000fea0003800000 */
.L_x_77:
[----:B-----5:R-:W-:Y:S01]  /*2b90*/  IMAD.U32 R3, R18, 0x10000, RZ ;  /* 0x0001000012037824 */ /* 0x020fe200078e00ff */
[----:B------:R-:W-:Y:S01]  /*2ba0*/  ISETP.GT.AND P0, PT, R4, 0x8, P0 ;  /* 0x000000080400780c */ /* 0x000fe20000704270 */
[----:B------:R-:W-:Y:S02]  /*2bb0*/  BSSY B0, `(.L_x_79) ;  /* 0x0000007000007945 */ /* 0x000fe40003800000 */
[----:B01-34-:R-:W-:-:S04]  /*2bc0*/  FMUL R6, R3, R2 ;  /* 0x0000000203067220 */ /* 0x01bfc80000400000 */
[----:B------:R-:W-:-:S05]  /*2bd0*/  FFMA R6, R53, R0, R6 ;  /* 0x0000000035067223 */ /* 0x000fca0000000006 */
[----:B------:R-:W-:-:S05]  /*2be0*/  F2FP.BF16.F32.PACK_AB R6, RZ, R6 ;  /* 0x00000006ff06723e */ /* 0x000fca00000010ff */
[----:B------:R0:W-:Y:S01]  /*2bf0*/  @P3 STG.E.U16 desc[UR12][R14.64+0x72], R6 ;  /* 0x000072060e003986 */ /* 0x0001e2000c10150c */
[----:B------:R-:W-:Y:S05]  /*2c00*/  @!P0 BRA `(.L_x_80) ;  /* 0x0000000000048947 */ /* 0x000fea0003800000 */
[----:B------:R1:W5:Y:S02]  /*2c10*/  LDG.E.LTC128B.U16 R18, desc[UR12][R8.64+0x70] ;  /* 0x0000700c08127981 */ /* 0x000364000c1e1520 */
.L_x_80:
[----:B------:R-:W-:Y:S05]  /*2c20*/  BSYNC B0 ;  /* 0x0000000000007941 */ /* 0x000fea0003800000 */
.L_x_79:
[----:B-----5:R-:W-:Y:S01]  /*2c30*/  IMAD.U32 R3, R18, 0x10000, RZ ;  /* 0x0001000012037824 */ /* 0x020fe200078e00ff */
[----:B------:R-:W-:Y:S01]  /*2c40*/  ISETP.GT.AND P1, PT, R4, 0x8, P1 ;  /* 0x000000080400780c */ /* 0x000fe20000f24270 */
[----:B------:R-:W-:Y:S01]  /*2c50*/  @P0 IMAD.MOV.U32 R4, RZ, RZ, R10 ;  /* 0x000000ffff040224 */ /* 0x000fe200078e000a */
[----:B------:R-:W-:Y:S01]  /*2c60*/  BSSY B0, `(.L_x_81) ;  /* 0x0000008000007945 */ /* 0x000fe20003800000 */
[----:B------:R-:W-:Y:S01]  /*2c70*/  FMUL R3, R3, R2 ;  /* 0x0000000203037220 */ /* 0x000fe20000400000 */
[----:B------:R-:W-:-:S03]  /*2c80*/  @P0 IMAD.MOV.U32 R5, RZ, RZ, R11 ;  /* 0x000000ffff050224 */ /* 0x000fc600078e000b */
[----:B------:R-:W-:-:S05]  /*2c90*/  FFMA R3, R54, R0, R3 ;  /* 0x0000000036037223 */ /* 0x000fca0000000003 */
[----:B------:R-:W-:-:S05]  /*2ca0*/  F2FP.BF16.F32.PACK_AB R3, RZ, R3 ;  /* 0x00000003ff03723e */ /* 0x000fca00000010ff */
[----:B------:R3:W-:Y:S01]  /*2cb0*/  @P0 STG.E.U16 desc[UR12][R4.64+0x70], R3 ;  /* 0x0000700304000986 */ /* 0x0007e2000c10150c */
[----:B------:R-:W-:Y:S05]  /*2cc0*/  @!P1 BRA `(.L_x_82) ;  /* 0x0000000000049947 */ /* 0x000fea0003800000 */
[----:B------:R4:W5:Y:S02]  /*2cd0*/  LDG.E.LTC128B.U16 R18, desc[UR12][R8.64+0x72] ;  /* 0x0000720c08127981 */ /* 0x000964000c1e1520 */
.L_x_82:
[----:B------:R-:W-:Y:S05]  /*2ce0*/  BSYNC B0 ;  /* 0x0000000000007941 */ /* 0x000fea0003800000 */
.L_x_81:
[----:B---3-5:R-:W-:-:S04]  /*2cf0*/  IMAD.U32 R3, R18, 0x10000, RZ ;  /* 0x0001000012037824 */ /* 0x028fc800078e00ff */
[----:B------:R-:W-:-:S04]  /*2d00*/  FMUL R2, R3, R2 ;  /* 0x0000000203027220 */ /* 0x000fc80000400000 */
[----:B------:R-:W-:Y:S01]  /*2d10*/  FFMA R2, R55, R0, R2 ;  /* 0x0000000037027223 */ /* 0x000fe20000000002 */
[----:B------:R-:W-:Y:S06]  /*2d20*/  @!P1 EXIT ;  /* 0x000000000000994d */ /* 0x000fec0003800000 */
[----:B------:R-:W-:-:S05]  /*2d30*/  F2FP.BF16.F32.PACK_AB R2, RZ, R2 ;  /* 0x00000002ff02723e */ /* 0x000fca00000010ff */
[----:B------:R-:W-:Y:S01]  /*2d40*/  STG.E.U16 desc[UR12][R10.64+0x72], R2 ;  /* 0x000072020a007986 */ /* 0x000fe2000c10150c */
[----:B------:R-:W-:Y:S05]  /*2d50*/  EXIT ;  /* 0x000000000000794d */ /* 0x000fea0003800000 */
.L_x_22:
[----:B------:R-:W-:Y:S01]  /*2d60*/  ISETP.GT.AND P3, PT, R3, 0x1, PT ;  /* 0x000000010300780c */ /* 0x000fe20003f64270 */
[----:B------:R-:W-:Y:S01]  /*2d70*/  ULDC.64 UR4, c[0x0][0x650] ;  /* 0x0001940000047ab9 */ /* 0x000fe20000000a00 */
[-C--:B-1----:R-:W-:Y:S01]  /*2d80*/  FMUL R24, R24, R0.reuse ;  /* 0x0000000018187220 */ /* 0x082fe20000400000 */
[-C--:B------:R-:W-:Y:S01]  /*2d90*/  FMUL R25, R25, R0.reuse ;  /* 0x0000000019197220 */ /* 0x080fe20000400000 */
[----:B------:R-:W-:Y:S01]  /*2da0*/  ISETP.GT.AND P4, PT, R4, RZ, P3 ;  /* 0x000000ff0400720c */ /* 0x000fe20001f84270 */
[-C--:B------:R-:W-:Y:S01]  /*2db0*/  FMUL R26, R26, R0.reuse ;  /* 0x000000001a1a7220 */ /* 0x080fe20000400000 */
[----:B------:R-:W-:Y:S01]  /*2dc0*/  LEA R6, P1, R12, UR4, 0x1 ;  /* 0x000000040c067c11 */ /* 0x000fe2000f8208ff */
[----:B------:R-:W-:Y:S01]  /*2dd0*/  FMUL R27, R27, R0 ;  /* 0x000000001b1b7220 */ /* 0x000fe20000400000 */
[----:B------:R-:W-:Y:S01]  /*2de0*/  F2FP.BF16.F32.PACK_AB R24, RZ, R24 ;  /* 0x00000018ff18723e */ /* 0x000fe200000010ff */
[-C--:B------:R-:W-:Y:S01]  /*2df0*/  FMUL R28, R28, R0.reuse ;  /* 0x000000001c1c7220 */ /* 0x080fe20000400000 */
[----:B------:R-:W-:Y:S01]  /*2e00*/  LEA.HI.X R7, R12, UR5, R19, 0x1, P1 ;  /* 0x000000050c077c11 */ /* 0x000fe200088f0c13 */
[-C--:B------:R-:W-:Y:S01]  /*2e10*/  FMUL R29, R29, R0.reuse ;  /* 0x000000001d1d7220 */ /* 0x080fe20000400000 */
[----:B------:R-:W-:Y:S01]  /*2e20*/  F2FP.BF16.F32.PACK_AB R25, RZ, R25 ;  /* 0x00000019ff19723e */ /* 0x000fe200000010ff */
[-C--:B------:R-:W-:Y:S01]  /*2e30*/  FMUL R30, R30, R0.reuse ;  /* 0x000000001e1e7220 */ /* 0x080fe20000400000 */
[----:B------:R-:W-:Y:S01]  /*2e40*/  SHF.L.U64.HI R5, R17, 0x1, R16 ;  /* 0x0000000111057819 */ /* 0x000fe20000010210 */
[----:B------:R-:W-:Y:S01]  /*2e50*/  @P2 STG.E.U16 desc[UR12][R6.64], R24 ;  /* 0x0000001806002986 */ /* 0x000fe2000c10150c */
[----:B------:R-:W-:Y:S01]  /*2e60*/  ISETP.GT.AND P2, PT, R4, 0x8, P0 ;  /* 0x000000080400780c */ /* 0x000fe20000744270 */
[----:B------:R-:W-:Y:S01]  /*2e70*/  FMUL R31, R31, R0 ;  /* 0x000000001f1f7220 */ /* 0x000fe20000400000 */
[----:B------:R-:W-:Y:S01]  /*2e80*/  ISETP.GT.AND P1, PT, R3, 0x8, PT ;  /* 0x000000080300780c */ /* 0x000fe20003f24270 */
[----:B------:R-:W-:Y:S01]  /*2e90*/  @P4 STG.E.U16 desc[UR12][R6.64+0x2], R25 ;  /* 0x0000021906004986 */ /* 0x000fe2000c10150c */
[----:B------:R-:W-:Y:S01]  /*2ea0*/  LEA R8, P4, R17, R6, 0x1 ;  /* 0x0000000611087211 */ /* 0x000fe200078808ff */
[-C--:B------:R-:W-:Y:S01]  /*2eb0*/  FMUL R32, R32, R0.reuse ;  /* 0x0000000020207220 */ /* 0x080fe20000400000 */
[C---:B------:R-:W-:Y:S01]  /*2ec0*/  ISETP.GT.AND P3, PT, R4.reuse, 0x8, P3 ;  /* 0x000000080400780c */ /* 0x040fe20001f64270 */
[-C--:B------:R-:W-:Y:S01]  /*2ed0*/  FMUL R33, R33, R0.reuse ;  /* 0x0000000021217220 */ /* 0x080fe20000400000 */
[----:B------:R-:W-:Y:S01]  /*2ee0*/  ISETP.GT.AND P0, PT, R3, 0x9, PT ;  /* 0x000000090300780c */ /* 0x000fe20003f04270 */
[----:B------:R-:W-:Y:S01]  /*2ef0*/  IMAD.X R9, R5, 0x1, R7, P4 ;  /* 0x0000000105097824 */ /* 0x000fe200020e0607 */
[----:B------:R-:W-:Y:S01]  /*2f00*/  ISETP.GT.AND P5, PT, R4, RZ, P1 ;  /* 0x000000ff0400720c */ /* 0x000fe20000fa4270 */
[-C--:B------:R-:W-:Y:S01]  /*2f10*/  FMUL R34, R34, R0.reuse ;  /* 0x0000000022227220 */ /* 0x080fe20000400000 */
[----:B------:R-:W-:Y:S01]  /*2f20*/  ISETP.GT.AND P4, PT, R4, RZ, P0 ;  /* 0x000000ff0400720c */ /* 0x000fe20000784270 */
[----:B------:R-:W-:Y:S01]  /*2f30*/  FMUL R35, R35, R0 ;  /* 0x0000000023237220 */ /* 0x000fe20000400000 */
[----:B------:R-:W-:Y:S01]  /*2f40*/  F2FP.BF16.F32.PACK_AB R26, RZ, R26 ;  /* 0x0000001aff1a723e */ /* 0x000fe200000010ff */
[-C--:B------:R-:W-:Y:S01]  /*2f50*/  FMUL R36, R36, R0.reuse ;  /* 0x0000000024247220 */ /* 0x080fe20000400000 */
[----:B------:R-:W-:Y:S01]  /*2f60*/  F2FP.BF16.F32.PACK_AB R27, RZ, R27 ;  /* 0x0000001bff1b723e */ /* 0x000fe200000010ff */
[----:B------:R-:W-:Y:S01]  /*2f70*/  FMUL R37, R37, R0 ;  /* 0x0000000025257220 */ /* 0x000fe20000400000 */
[----:B------:R-:W-:Y:S01]  /*2f80*/  F2FP.BF16.F32.PACK_AB R28, RZ, R28 ;  /* 0x0000001cff1c723e */ /* 0x000fe200000010ff */
[----:B------:R-:W-:Y:S01]  /*2f90*/  @P2 STG.E.U16 desc[UR12][R8.64], R26 ;  /* 0x0000001a08002986 */ /* 0x000fe2000c10150c */
[----:B------:R-:W-:Y:S01]  /*2fa0*/  F2FP.BF16.F32.PACK_AB R29, RZ, R29 ;  /* 0x0000001dff1d723e */ /* 0x000fe200000010ff */
[-C--:B------:R-:W-:Y:S01]  /*2fb0*/  FMUL R38, R38, R0.reuse ;  /* 0x0000000026267220 */ /* 0x080fe20000400000 */
[C---:B------:R-:W-:Y:S01]  /*2fc0*/  ISETP.GT.AND P1, PT, R4.reuse, 0x8, P1 ;  /* 0x000000080400780c */ /* 0x040fe20000f24270 */
[----:B------:R-:W-:Y:S01]  /*2fd0*/  @P3 STG.E.U16 desc[UR12][R8.64+0x2], R27 ;  /* 0x0000021b08003986 */ /* 0x000fe2000c10150c */
[----:B------:R-:W-:Y:S01]  /*2fe0*/  ISETP.GT.AND P3, PT, R3, 0x10, PT ;  /* 0x000000100300780c */ /* 0x000fe20003f64270 */
[-C--:B------:R-:W-:Y:S01]  /*2ff0*/  FMUL R39, R39, R0.reuse ;  /* 0x0000000027277220 */ /* 0x080fe20000400000 */
[----:B------:R-:W-:Y:S01]  /*3000*/  ISETP.GT.AND P2, PT, R4, 0x8, P0 ;  /* 0x000000080400780c */ /* 0x000fe20000744270 */
[----:B------:R-:W-:Y:S01]  /*3010*/  @P5 STG.E.U16 desc[UR12][R6.64+0x10], R28 ;  /* 0x0000101c06005986 */ /* 0x000fe2000c10150c */
[----:B------:R-:W-:Y:S01]  /*3020*/  ISETP.GT.AND P0, PT, R3, 0x11, PT ;  /* 0x000000110300780c */ /* 0x000fe20003f04270 */
[----:B------:R-:W-:Y:S01]  /*3030*/  FMUL R40, R40, R0 ;  /* 0x0000000028287220 */ /* 0x000fe20000400000 */
[----:B------:R-:W-:Y:S01]  /*3040*/  F2FP.BF16.F32.PACK_AB R30, RZ, R30 ;  /* 0x0000001eff1e723e */ /* 0x000fe200000010ff */
[----:B------:R-:W-:Y:S01]  /*3050*/  @P4 STG.E.U16 desc[UR12][R6.64+0x12], R29 ;  /* 0x0000121d06004986 */ /* 0x000fe2000c10150c */
[C---:B------:R-:W-:Y:S01]  /*3060*/  ISETP.GT.AND P4, PT, R4.reuse, RZ, P3 ;  /* 0x000000ff0400720c */ /* 0x040fe20001f84270 */
[-C--:B------:R-:W-:Y:S01]  /*3070*/  FMUL R41, R41, R0.reuse ;  /* 0x0000000029297220 */ /* 0x080fe20000400000 */
[----:B------:R-:W-:Y:S01]  /*3080*/  ISETP.GT.AND P5, PT, R4, RZ, P0 ;  /* 0x000000ff0400720c */ /* 0x000fe200007a4270 */
[----:B------:R-:W-:Y:S01]  /*3090*/  @P1 STG.E.U16 desc[UR12][R8.64+0x10], R30 ;  /* 0x0000101e08001986 */ /* 0x000fe2000c10150c */
[----:B------:R-:W-:Y:S01]  /*30a0*/  F2FP.BF16.F32.PACK_AB R31, RZ, R31 ;  /* 0x0000001fff1f723e */ /* 0x000fe200000010ff */
[----:B------:R-:W-:Y:S01]  /*30b0*/  FMUL R42, R42, R0 ;  /* 0x000000002a2a7220 */ /* 0x000fe20000400000 */
[----:B------:R-:W-:Y:S01]  /*30c0*/  F2FP.BF16.F32.PACK_AB R32, RZ, R32 ;  /* 0x00000020ff20723e */ /* 0x000fe200000010ff */
[-C--:B------:R-:W-:Y:S01]  /*30d0*/  FMUL R43, R43, R0.reuse ;  /* 0x000000002b2b7220 */ /* 0x080fe20000400000 */
[----:B------:R-:W-:Y:S01]  /*30e0*/  F2FP.BF16.F32.PACK_AB R33, RZ, R33 ;  /* 0x00000021ff21723e */ /* 0x000fe200000010ff */
[----:B------:R-:W-:Y:S01]  /*30f0*/  @P2 STG.E.U16 desc[UR12][R8.64+0x12], R31 ;  /* 0x0000121f08002986 */ /* 0x000fe2000c10150c */
[----:B------:R-:W-:Y:S01]  /*3100*/  ISETP.GT.AND P3, PT, R4, 0x8, P3 ;  /* 0x000000080400780c */ /* 0x000fe20001f64270 */
[-C--:B------:R-:W-:Y:S01]  /*3110*/  FMUL R44, R44, R0.reuse ;  /* 0x000000002c2c7220 */ /* 0x080fe20000400000 */
[----:B------:R-:W-:Y:S01]  /*3120*/  ISETP.GT.AND P1, PT, R3, 0x18, PT ;  /* 0x000000180300780c */ /* 0x000fe20003f24270 */
[----:B------:R-:W-:Y:S01]  /*3130*/  @P4 STG.E.U16 desc[UR12][R6.64+0x20], R32 ;  /* 0x0000202006004986 */ /* 0x000fe2000c10150c */
[C---:B------:R-:W-:Y:S01]  /*3140*/  ISETP.GT.AND P0, PT, R4.reuse, 0x8, P0 ;  /* 0x000000080400780c */ /* 0x040fe20000704270 */
[-C--:B------:R-:W-:Y:S01]  /*3150*/  FMUL R45, R45, R0.reuse ;  /* 0x000000002d2d7220 */ /* 0x080fe20000400000 */
[----:B------:R-:W-:Y:S01]  /*3160*/  ISETP.GT.AND P2, PT, R3, 0x19, PT ;  /* 0x000000190300780c */ /* 0x000fe20003f44270 */
[----:B------:R-:W-:Y:S01]  /*3170*/  @P5 STG.E.U16 desc[UR12][R6.64+0x22], R33 ;  /* 0x0000222106005986 */ /* 0x000fe2000c10150c */
        /* <DEDUP_REMOVED lines=12> */
[----:B------:R-:W-:Y:S01]  /*3240*/  ISETP.GT.AND P3, PT, R3, 0x20, PT ;  /* 0x000000200300780c */ /* 0x000fe20003f64270 */
[----:B------:R-:W-:Y:S01]  /*3250*/  @P0 STG.E.U16 desc[UR12][R8.64+0x22], R35 ;  /* 0x0000222308000986 */ /* 0x000fe2000c10150c */
[C---:B------:R-:W-:Y:S01]  /*3260*/  ISETP.GT.AND P1, PT, R4.reuse, 0x8, P1 ;  /* 0x000000080400780c */ /* 0x040fe20000f24270 */
[-C--:B------:R-:W-:Y:S01]  /*3270*/  FMUL R51, R51, R0.reuse ;  /* 0x0000000033337220 */ /* 0x080fe20000400000 */
[----:B------:R-:W-:Y:S01]  /*3280*/  ISETP.GT.AND P0, PT, R3, 0x21, PT ;  /* 0x000000210300780c */ /* 0x000fe20003f04270 */
[----:B------:R-:W-:Y:S01]  /*3290*/  @P4 STG.E.U16 desc[UR12][R6.64+0x30], R36 ;  /* 0x0000302406004986 */ /* 0x000fe2000c10150c */
[----:B------:R-:W-:Y:S01]  /*32a0*/  ISETP.GT.AND P2, PT, R4, 0x8, P2 ;  /* 0x000000080400780c */ /* 0x000fe20001744270 */
[-C--:B------:R-:W-:Y:S01]  /*32b0*/  FMUL R52, R52, R0.reuse ;  /* 0x0000000034347220 */ /* 0x080fe20000400000 */
[C---:B------:R-:W-:Y:S01]  /*32c0*/  ISETP.GT.AND P4, PT, R4.reuse, RZ, P3 ;  /* 0x000000ff0400720c */ /* 0x040fe20001f84270 */
[----:B------:R-:W-:Y:S01]  /*32d0*/  @P5 STG.E.U16 desc[UR12][R6.64+0x32], R37 ;  /* 0x0000322506005986 */ /* 0x000fe2000c10150c */
        /* <DEDUP_REMOVED lines=8> */
[----:B------:R-:W-:-:S02]  /*3360*/  F2FP.BF16.F32.PACK_AB R41, RZ, R41 ;  /* 0x00000029ff29723e */ /* 0x000fc400000010ff */
[C---:B------:R-:W-:Y:S01]  /*3370*/  ISETP.GT.AND P3, PT, R4.reuse, 0x8, P3 ;  /* 0x000000080400780c */ /* 0x040fe20001f64270 */
[----:B------:R-:W-:Y:S01]  /*3380*/  @P2 STG.E.U16 desc[UR12][R8.64+0x32], R39 ;  /* 0x0000322708002986 */ /* 0x000fe2000c10150c */
[----:B------:R-:W-:Y:S02]  /*3390*/  ISETP.GT.AND P0, PT, R4, 0x8, P0 ;  /* 0x000000080400780c */ /* 0x000fe40000704270 */
[----:B------:R-:W-:Y:S01]  /*33a0*/  F2FP.BF16.F32.PACK_AB R42, RZ, R42 ;  /* 0x0000002aff2a723e */ /* 0x000fe200000010ff */
[----:B------:R-:W-:Y:S01]  /*33b0*/  @P4 STG.E.U16 desc[UR12][R6.64+0x40], R40 ;  /* 0x0000402806004986 */ /* 0x000fe2000c10150c */
[C---:B------:R-:W-:Y:S02]  /*33c0*/  ISETP.GT.AND P4, PT, R3.reuse, 0x28, PT ;  /* 0x000000280300780c */ /* 0x040fe40003f84270 */
[----:B------:R-:W-:Y:S01]  /*33d0*/  F2FP.BF16.F32.PACK_AB R43, RZ, R43 ;  /* 0x0000002bff2b723e */ /* 0x000fe200000010ff */
[----:B------:R-:W-:Y:S01]  /*33e0*/  @P5 STG.E.U16 desc[UR12][R6.64+0x42], R41 ;  /* 0x0000422906005986 */ /* 0x000fe2000c10150c */
[----:B------:R-:W-:-:S02]  /*33f0*/  ISETP.GT.AND P5, PT, R3, 0x29, PT ;  /* 0x000000290300780c */ /* 0x000fc40003fa4270 */
[C---:B------:R-:W-:Y:S01]  /*3400*/  ISETP.GT.AND P1, PT, R4.reuse, RZ, P4 ;  /* 0x000000ff0400720c */ /* 0x040fe20002724270 */
[----:B------:R-:W-:Y:S01]  /*3410*/  @P3 STG.E.U16 desc[UR12][R8.64+0x40], R42 ;  /* 0x0000402a08003986 */ /* 0x000fe2000c10150c */
[----:B------:R-:W-:Y:S02]  /*3420*/  ISETP.GT.AND P6, PT, R4, RZ, P5 ;  /* 0x000000ff0400720c */ /* 0x000fe40002fc4270 */
[----:B------:R-:W-:Y:S01]  /*3430*/  F2FP.BF16.F32.PACK_AB R44, RZ, R44 ;  /* 0x0000002cff2c723e */ /* 0x000fe200000010ff */
[----:B------:R-:W-:Y:S01]  /*3440*/  @P0 STG.E.U16 desc[UR12][R8.64+0x42], R43 ;  /* 0x0000422b08000986 */ /* 0x000fe2000c10150c */
[C---:B------:R-:W-:Y:S02]  /*3450*/  ISETP.GT.AND P3, PT, R3.reuse, 0x30, PT ;  /* 0x000000300300780c */ /* 0x040fe40003f64270 */
[C---:B------:R-:W-:Y:S02]  /*3460*/  ISETP.GT.AND P2, PT, R3.reuse, 0x31, PT ;  /* 0x000000310300780c */ /* 0x040fe40003f44270 */
[----:B------:R-:W-:-:S02]  /*3470*/  ISETP.GT.AND P0, PT, R3, 0x39, PT ;  /* 0x000000390300780c */ /* 0x000fc40003f04270 */
[C---:B------:R-:W-:Y:S01]  /*3480*/  ISETP.GT.AND P4, PT, R4.reuse, 0x8, P4 ;  /* 0x000000080400780c */ /* 0x040fe20002784270 */
[----:B------:R-:W-:Y:S01]  /*3490*/  @P1 STG.E.U16 desc[UR12][R6.64+0x50], R44 ;  /* 0x0000502c06001986 */ /* 0x000fe2000c10150c */
[----:B------:R-:W-:Y:S01]  /*34a0*/  ISETP.GT.AND P1, PT, R3, 0x38, PT ;  /* 0x000000380300780c */ /* 0x000fe20003f24270 */
[----:B------:R-:W-:Y:S01]  /*34b0*/  @P6 IMAD.MOV.U32 R2, RZ, RZ, R6 ;  /* 0x000000ffff026224 */ /* 0x000fe200078e0006 */
[----:B------:R-:W-:Y:S01]  /*34c0*/  F2FP.BF16.F32.PACK_AB R45, RZ, R45 ;  /* 0x0000002dff2d723e */ /* 0x000fe200000010ff */
[----:B------:R-:W-:Y:S01]  /*34d0*/  @P6 IMAD.MOV.U32 R3, RZ, RZ, R7 ;  /* 0x000000ffff036224 */ /* 0x000fe200078e0007 */
[----:B------:R-:W-:Y:S02]  /*34e0*/  F2FP.BF16.F32.PACK_AB R46, RZ, R46 ;  /* 0x0000002eff2e723e */ /* 0x000fe400000010ff */
[----:B------:R-:W-:Y:S02]  /*34f0*/  F2FP.BF16.F32.PACK_AB R47, RZ, R47 ;  /* 0x0000002fff2f723e */ /* 0x000fe400000010ff */
[----:B------:R0:W-:Y:S01]  /*3500*/  @P6 STG.E.U16 desc[UR12][R2.64+0x52], R45 ;  /* 0x0000522d02006986 */ /* 0x0001e2000c10150c */
[----:B------:R-:W-:-:S02]  /*3510*/  ISETP.GT.AND P6, PT, R4, 0x8, P5 ;  /* 0x000000080400780c */ /* 0x000fc40002fc4270 */
[C---:B------:R-:W-:Y:S02]  /*3520*/  ISETP.GT.AND P5, PT, R4.reuse, RZ, P3 ;  /* 0x000000ff0400720c */ /* 0x040fe40001fa4270 */
[----:B------:R-:W-:Y:S02]  /*3530*/  ISETP.GT.AND P3, PT, R4, 0x8, P3 ;  /* 0x000000080400780c */ /* 0x000fe40001f64270 */
[----:B------:R-:W-:Y:S02]  /*3540*/  F2FP.BF16.F32.PACK_AB R48, RZ, R48 ;  /* 0x00000030ff30723e */ /* 0x000fe400000010ff */
[----:B------:R-:W-:Y:S02]  /*3550*/  F2FP.BF16.F32.PACK_AB R49, RZ, R49 ;  /* 0x00000031ff31723e */ /* 0x000fe400000010ff */
[----:B------:R-:W-:Y:S01]  /*3560*/  F2FP.BF16.F32.PACK_AB R50, RZ, R50 ;  /* 0x00000032ff32723e */ /* 0x000fe200000010ff */
[----:B0-----:R-:W-:Y:S01]  /*3570*/  @P4 IMAD.MOV.U32 R2, RZ, RZ, R8 ;  /* 0x000000ffff024224 */ /* 0x001fe200078e0008 */
[----:B------:R-:W-:Y:S01]  /*3580*/  F2FP.BF16.F32.PACK_AB R51, RZ, R51 ;  /* 0x00000033ff33723e */ /* 0x000fe200000010ff */
[----:B------:R-:W-:Y:S01]  /*3590*/  @P4 IMAD.MOV.U32 R3, RZ, RZ, R9 ;  /* 0x000000ffff034224 */ /* 0x000fe200078e0009 */
[----:B------:R-:W-:-:S02]  /*35a0*/  F2FP.BF16.F32.PACK_AB R52, RZ, R52 ;  /* 0x00000034ff34723e */ /* 0x000fc400000010ff */
[----:B------:R-:W-:Y:S02]  /*35b0*/  F2FP.BF16.F32.PACK_AB R53, RZ, R53 ;  /* 0x00000035ff35723e */ /* 0x000fe400000010ff */
[----:B------:R0:W-:Y:S01]  /*35c0*/  @P4 STG.E.U16 desc[UR12][R2.64+0x50], R46 ;  /* 0x0000502e02004986 */ /* 0x0001e2000c10150c */
[C---:B------:R-:W-:Y:S02]  /*35d0*/  ISETP.GT.AND P4, PT, R4.reuse, RZ, P2 ;  /* 0x000000ff0400720c */ /* 0x040fe40001784270 */
[----:B------:R-:W-:Y:S02]  /*35e0*/  ISETP.GT.AND P2, PT, R4, 0x8, P2 ;  /* 0x000000080400780c */ /* 0x000fe40001744270 */
[----:B------:R-:W-:Y:S01]  /*35f0*/  F2FP.BF16.F32.PACK_AB R54, RZ, R54 ;  /* 0x00000036ff36723e */ /* 0x000fe200000010ff */
[----:B0-----:R-:W-:Y:S02]  /*3600*/  @P6 IMAD.MOV.U32 R2, RZ, RZ, R8 ;  /* 0x000000ffff026224 */ /* 0x001fe400078e0008 */
[----:B------:R-:W-:-:S05]  /*3610*/  @P6 IMAD.MOV.U32 R3, RZ, RZ, R9 ;  /* 0x000000ffff036224 */ /* 0x000fca00078e0009 */
[----:B------:R0:W-:Y:S01]  /*3620*/  @P6 STG.E.U16 desc[UR12][R2.64+0x52], R47 ;  /* 0x0000522f02006986 */ /* 0x0001e2000c10150c */
[C---:B------:R-:W-:Y:S02]  /*3630*/  ISETP.GT.AND P6, PT, R4.reuse, RZ, P0 ;  /* 0x000000ff0400720c */ /* 0x040fe400007c4270 */
[----:B------:R-:W-:Y:S01]  /*3640*/  ISETP.GT.AND P0, PT, R4, 0x8, P0 ;  /* 0x000000080400780c */ /* 0x000fe20000704270 */
[----:B0-----:R-:W-:Y:S02]  /*3650*/  @P5 IMAD.MOV.U32 R2, RZ, RZ, R6 ;  /* 0x000000ffff025224 */ /* 0x001fe400078e0006 */
[----:B------:R-:W-:-:S05]  /*3660*/  @P5 IMAD.MOV.U32 R3, RZ, RZ, R7 ;  /* 0x000000ffff035224 */ /* 0x000fca00078e0007 */
[----:B------:R0:W-:Y:S01]  /*3670*/  @P5 STG.E.U16 desc[UR12][R2.64+0x60], R48 ;  /* 0x0000603002005986 */ /* 0x0001e2000c10150c */
[C---:B------:R-:W-:Y:S02]  /*3680*/  ISETP.GT.AND P5, PT, R4.reuse, RZ, P1 ;  /* 0x000000ff0400720c */ /* 0x040fe40000fa4270 */
[----:B------:R-:W-:Y:S01]  /*3690*/  ISETP.GT.AND P1, PT, R4, 0x8, P1 ;  /* 0x000000080400780c */ /* 0x000fe20000f24270 */
[----:B0-----:R-:W-:Y:S02]  /*36a0*/  @P4 IMAD.MOV.U32 R2, RZ, RZ, R6 ;  /* 0x000000ffff024224 */ /* 0x001fe400078e0006 */
[----:B------:R-:W-:-:S05]  /*36b0*/  @P4 IMAD.MOV.U32 R3, RZ, RZ, R7 ;  /* 0x000000ffff034224 */ /* 0x000fca00078e0007 */
[----:B------:R0:W-:Y:S02]  /*36c0*/  @P4 STG.E.U16 desc[UR12][R2.64+0x62], R49 ;  /* 0x0000623102004986 */ /* 0x0001e4000c10150c */
        /* <DEDUP_REMOVED lines=8> */
[----:B------:R0:W-:Y:S04]  /*3750*/  @P5 STG.E.U16 desc[UR12][R2.64+0x70], R52 ;  /* 0x0000703402005986 */ /* 0x0001e8000c10150c */
[----:B------:R1:W-:Y:S01]  /*3760*/  @P6 STG.E.U16 desc[UR12][R6.64+0x72], R53 ;  /* 0x0000723506006986 */ /* 0x0003e2000c10150c */
[----:B0-----:R-:W-:Y:S02]  /*3770*/  @P1 IMAD.MOV.U32 R2, RZ, RZ, R8 ;  /* 0x000000ffff021224 */ /* 0x001fe400078e0008 */
[----:B------:R-:W-:-:S05]  /*3780*/  @P1 IMAD.MOV.U32 R3, RZ, RZ, R9 ;  /* 0x000000ffff031224 */ /* 0x000fca00078e0009 */
[----:B------:R1:W-:Y:S01]  /*3790*/  @P1 STG.E.U16 desc[UR12][R2.64+0x70], R54 ;  /* 0x0000703602001986 */ /* 0x0003e2000c10150c */
[----:B------:R-:W-:Y:S05]  /*37a0*/  @!P0 EXIT ;  /* 0x000000000000894d */ /* 0x000fea0003800000 */
[----:B------:R-:W-:-:S05]  /*37b0*/  F2FP.BF16.F32.PACK_AB R0, RZ, R0 ;  /* 0x00000000ff00723e */ /* 0x000fca00000010ff */
[----:B------:R-:W-:Y:S01]  /*37c0*/  STG.E.U16 desc[UR12][R8.64+0x72], R0 ;  /* 0x0000720008007986 */ /* 0x000fe2000c10150c */
[----:B------:R-:W-:Y:S05]  /*37d0*/  EXIT ;  /* 0x000000000000794d */ /* 0x000fea0003800000 */
.L_x_10:
[----:B------:R-:W-:-:S13]  /*37e0*/  ISETP.NE.AND P0, PT, R6, RZ, PT ;  /* 0x000000ff0600720c */ /* 0x000fda0003f05270 */
[----:B------:R-:W-:Y:S05]  /*37f0*/  @P0 EXIT ;  /* 0x000000000000094d */ /* 0x000fea0003800000 */
[----:B------:R-:W-:-:S13]  /*3800*/  ELECT P0, URZ, PT ;  /* 0x00000000003f782f */ /* 0x000fda0003800000 */
[----:B------:R-:W-:Y:S05]  /*3810*/  @!P0 BRA `(.L_x_83) ;  /* 0x0000000800048947 */ /* 0x000fea0003800000 */
[----:B------:R-:W-:Y:S02]  /*3820*/  ISETP.GE.AND P0, PT, R4, 0x1, PT ;  /* 0x000000010400780c */ /* 0x000fe40003f06270 */
[----:B------:R-:W-:-:S04]  /*3830*/  SHF.R.S32.HI R5, RZ, 0x1f, R8 ;  /* 0x0000001fff057819 */ /* 0x000fc80000011408 */
[----:B------:R-:W-:-:S07]  /*3840*/  LEA.HI R5, R5, R8, RZ, 0x7 ;  /* 0x0000000805057211 */ /* 0x000fce00078f38ff */
[----:B------:R-:W-:Y:S05]  /*3850*/  @!P0 BRA `(.L_x_83) ;  /* 0x0000000400f48947 */ /* 0x000fea0003800000 */
[----:B-1---5:R-:W0:Y:S01]  /*3860*/  S2R R0, SR_CTAID.X ;  /* 0x0000000000007919 */ /* 0x022e220000002500 */
[----:B------:R-:W-:Y:S01]  /*3870*/  LOP3.LUT R5, R5, 0xffffff80, RZ, 0xc0, !PT ;  /* 0xffffff8005057812 */ /* 0x000fe200078ec0ff */
[----:B------:R-:W-:Y:S01]  /*3880*/  ULDC UR4, c[0x0][0x384] ;  /* 0x0000e10000047ab9 */ /* 0x000fe20000000800 */
[C---:B------:R-:W-:Y:S01]  /*3890*/  LOP3.LUT P0, RZ, R8.reuse, 0x1f, RZ, 0xc0, !PT ;  /* 0x0000001f08ff7812 */ /* 0x040fe2000780c0ff */
[----:B------:R-:W1:Y:S01]  /*38a0*/  S2R R10, SR_CTAID.Y ;  /* 0x00000000000a7919 */ /* 0x000e620000002600 */
[----:B------:R-:W-:Y:S01]  /*38b0*/  ULDC UR5, c[0x0][0x388] ;  /* 0x0000e20000057ab9 */ /* 0x000fe20000000800 */
[----:B------:R-:W-:Y:S01]  /*38c0*/  IMAD.IADD R5, R8, 0x1, -R5 ;  /* 0x0000000108057824 */ /* 0x000fe200078e0a05 */
[----:B------:R-:W-:Y:S01]  /*38d0*/  LOP3.LUT R18, R3, 0x2, RZ, 0xfc, !PT ;  /* 0x0000000203127812 */ /* 0x000fe200078efcff */
[----:B------:R-:W-:Y:S01]  /*38e0*/  VIADD R22, R4, 0x1 ;  /* 0x0000000104167836 */ /* 0x000fe20000000000 */
[----:B------:R-:W-:Y:S01]  /*38f0*/  CS2R R6, SRZ ;  /* 0x0000000000067805 */ /* 0x000fe2000001ff00 */
[----:B---3--:R-:W-:Y:S01]  /*3900*/  IMAD.MOV.U32 R2, RZ, RZ, RZ ;  /* 0x000000ffff027224 */ /* 0x008fe200078e00ff */
[----:B------:R-:W-:-:S02]  /*3910*/  ISETP.NE.AND P1, PT, R5, RZ, PT ;  /* 0x000000ff0500720c */ /* 0x000fc40003f25270 */
[----:B------:R-:W-:Y:S02]  /*3920*/  CS2R R8, SRZ ;  /* 0x0000000000087805 */ /* 0x000fe4000001ff00 */
[----:B------:R-:W-:Y:S01]  /*3930*/  ISETP.NE.OR P0, PT, R5, RZ, !P0 ;  /* 0x000000ff0500720c */ /* 0x000fe20004705670 */
[----:B------:R-:W-:Y:S02]  /*3940*/  IMAD.MOV.U32 R5, RZ, RZ, 0x1 ;  /* 0x00000001ff057424 */ /* 0x000fe400078e00ff */
[----:B0-----:R-:W-:-:S04]  /*3950*/  IMAD.SHL.U32 R19, R0, 0x40, RZ ;  /* 0x0000004000137824 */ /* 0x001fc800078e00ff */
[----:B------:R-:W-:-:S04]  /*3960*/  IMAD.HI.U32 R0, R19, UR4, RZ ;  /* 0x0000000413007c27 */ /* 0x000fc8000f8e00ff */
[----:B-1----:R-:W-:Y:S01]  /*3970*/  IMAD.SHL.U32 R16, R10, 0x40, RZ ;  /* 0x000000400a107824 */ /* 0x002fe200078e00ff */
[----:B------:R-:W-:-:S07]  /*3980*/  SHF.R.U32.HI R0, RZ, UR5, R0 ;  /* 0x00000005ff007c19 */ /* 0x000fce0008011600 */
.L_x_87:
[----:B------:R-:W0:Y:S01]  /*3990*/  S2R R11, SR_CgaCtaId ;  /* 0x00000000000b7919 */ /* 0x000e220000008800 */
[----:B------:R-:W-:-:S04]  /*39a0*/  MOV R10, 0x400 ;  /* 0x00000400000a7802 */ /* 0x000fc80000000f00 */
[----:B0-----:R-:W-:Y:S02]  /*39b0*/  LEA R21, R11, R10, 0x18 ;  /* 0x0000000a0b157211 */ /* 0x001fe400078ec0ff */
[----:B------:R-:W-:-:S03]  /*39c0*/  SHF.L.U32 R10, R5, 0x1f, RZ ;  /* 0x0000001f050a7819 */ /* 0x000fc600000006ff */
[----:B------:R-:W-:-:S07]  /*39d0*/  IMAD R17, R2, 0x8, R21 ;  /* 0x0000000802117824 */ /* 0x000fce00078e0215 */
.L_x_84:
[----:B0-----:R0:W1:Y:S02]  /*39e0*/  SYNCS.PHASECHK.TRANS64.TRYWAIT P2, [R17+URZ+0x380e0], R10 ;  /* 0x0380e00a110075a7 */ /* 0x001064000804017f */
[----:B-1----:R-:W-:Y:S05]  /*39f0*/  @!P2 NANOSLEEP.SYNCS 0x989680 ;  /* 0x009896800000a95d */ /* 0x002fea0003900000 */
[----:B------:R-:W1:Y:S02]  /*3a00*/  @!P2 SYNCS.PHASECHK.TRANS64 P2, [R17+URZ+0x380e0], R10 ;  /* 0x0380e00a1100a5a7 */ /* 0x000e64000804007f */
[----:B-1----:R-:W-:Y:S05]  /*3a10*/  @!P2 BRA `(.L_x_84) ;  /* 0xfffffffc00f0a947 */ /* 0x002fea000383ffff */
[----:B0-----:R-:W0:Y:S02]  /*3a20*/  @!P1 LDC R10, c[0x0][0x580] ;  /* 0x00016000ff0a9b82 */ /* 0x001e240000000800 */
[----:B0-----:R0:W-:Y:S02]  /*3a30*/  @!P1 SYNCS.ARRIVE.TRANS64 RZ, [R17+URZ+0x38000], R10 ;  /* 0x0380000a11ff99a7 */ /* 0x0011e4000800003f */
[----:B0-----:R-:W-:-:S04]  /*3a40*/  PRMT R10, R18, 0x9910, RZ ;  /* 0x00009910120a7816 */ /* 0x001fc800000000ff */
[----:B------:R-:W-:-:S13]  /*3a50*/  ISETP.NE.AND P2, PT, R10, 0x2, PT ;  /* 0x000000020a00780c */ /* 0x000fda0003f45270 */
[----:B------:R-:W-:Y:S05]  /*3a60*/  @P2 BRA `(.L_x_85) ;  /* 0x0000000000042947 */ /* 0x000fea0003800000 */
[----:B------:R-:W-:Y:S01]  /*3a70*/  BPT.TRAP 0x1 ;  /* 0x000000040000795c */ /* 0x000fe20000300000 */
.L_x_85:
[----:B------:R-:W-:Y:S05]  /*3a80*/  @P0 BRA `(.L_x_86) ;  /* 0x0000000000040947 */ /* 0x000fea0003800000 */
[----:B------:R-:W-:Y:S01]  /*3a90*/  BPT.TRAP 0x1 ;  /* 0x000000040000795c */ /* 0x000fe20000300000 */
.L_x_86:
[----:B------:R-:W0:Y:S01]  /*3aa0*/  LDC R12, c[0x0][0x380] ;  /* 0x0000e000ff0c7b82 */ /* 0x000e220000000800 */
[----:B------:R-:W-:Y:S01]  /*3ab0*/  R2UR UR4, R0 ;  /* 0x00000000000472ca */ /* 0x000fe200000e0000 */
[----:B------:R-:W-:Y:S01]  /*3ac0*/  ULDC UR14, c[0x0][0x38c] ;  /* 0x0000e300000e7ab9 */ /* 0x000fe20000000800 */
[----:B------:R-:W-:Y:S01]  /*3ad0*/  R2UR UR13, R19 ;  /* 0x00000000130d72ca */ /* 0x000fe200000e0000 */
[----:B------:R-:W-:Y:S01]  /*3ae0*/  UISETP.NE.AND UP0, UPT, UR14, 0x1, UPT ;  /* 0x000000010e00788c */ /* 0x000fe2000bf05270 */
[----:B------:R-:W-:Y:S01]  /*3af0*/  R2UR UR10, R21 ;  /* 0x00000000150a72ca */ /* 0x000fe200000e0000 */
[----:B------:R-:W-:Y:S01]  /*3b00*/  ULDC UR23, c[0x0][0x398] ;  /* 0x0000e60000177ab9 */ /* 0x000fe20000000800 */
[----:B------:R-:W-:Y:S01]  /*3b10*/  R2UR UR16, R2 ;  /* 0x00000000021072ca */ /* 0x000fe200000e0000 */
[----:B------:R-:W1:Y:S01]  /*3b20*/  LDC.64 R10, c[0x0][0x3f8] ;  /* 0x0000fe00ff0a7b82 */ /* 0x000e620000000a00 */
[----:B------:R-:W-:Y:S01]  /*3b30*/  R2UR UR18, R8 ;  /* 0x00000000081272ca */ /* 0x000fe200000e0000 */
[----:B------:R-:W-:Y:S01]  /*3b40*/  ULDC UR12, c[0x0][0x3ec] ;  /* 0x0000fb00000c7ab9 */ /* 0x000fe20000000800 */
[----:B------:R-:W-:Y:S01]  /*3b50*/  R2UR UR17, R17 ;  /* 0x00000000111172ca */ /* 0x000fe200000e0000 */
[----:B------:R-:W-:Y:S01]  /*3b60*/  VIADD R22, R22, 0xffffffff ;  /* 0xffffffff16167836 */ /* 0x000fe20000000000 */
[----:B------:R-:W-:Y:S01]  /*3b70*/  ULDC.64 UR26, c[0x0][0x198] ;  /* 0x00006600001a7ab9 */ /* 0x000fe20000000a00 */
[----:B------:R-:W-:Y:S01]  /*3b80*/  ULDC.64 UR20, c[0x0][0x3f0] ;  /* 0x0000fc0000147ab9 */ /* 0x000fe20000000a00 */
[----:B------:R-:W-:Y:S01]  /*3b90*/  @UP0 ULDC.64 UR8, c[0x0][0x390] ;  /* 0x0000e40000080ab9 */ /* 0x000fe20000000a00 */
[----:B------:R-:W1:Y:S01]  /*3ba0*/  LDC.64 R14, c[0x0][0x3d0] ;  /* 0x0000f400ff0e7b82 */ /* 0x000e620000000a00 */
[----:B------:R-:W-:Y:S01]  /*3bb0*/  ISETP.GT.AND P6, PT, R22, 0x1, PT ;  /* 0x000000011600780c */ /* 0x000fe20003fc4270 */
[----:B------:R-:W-:Y:S01]  /*3bc0*/  VIADD R2, R2, 0x1 ;  /* 0x0000000102027836 */ /* 0x000fe20000000000 */
[----:B------:R-:W-:Y:S01]  /*3bd0*/  UMOV UR24, 0x0 ;  /* 0x0000000000187882 */ /* 0x000fe20000000000 */
[----:B------:R-:W-:-:S02]  /*3be0*/  ULEA UR16, UR16, UR10, 0xc ;  /* 0x0000000a10107291 */ /* 0x000fc4000f8e603f */
[----:B------:R-:W-:Y:S01]  /*3bf0*/  USHF.L.U32 UR18, UR18, 0x5, URZ ;  /* 0x0000000512127899 */ /* 0x000fe2000800063f */
[----:B------:R-:W-:Y:S01]  /*3c00*/  ISETP.NE.AND P5, PT, R2, 0x1c, PT ;  /* 0x0000001c0200780c */ /* 0x000fe20003fa5270 */
[----:B------:R-:W2:Y:S01]  /*3c10*/  LDC.64 R20, c[0x0][0x3e0] ;  /* 0x0000f800ff147b82 */ /* 0x000ea20000000a00 */
[----:B0-----:R-:W-:Y:S01]  /*3c20*/  ISETP.NE.AND P2, PT, R12, 0x1, PT ;  /* 0x000000010c00780c */ /* 0x001fe20003f45270 */
[----:B------:R-:W-:Y:S01]  /*3c30*/  UIADD3 UR17, UR17, 0x38000, URZ ;  /* 0x0003800011117890 */ /* 0x000fe2000fffe03f */
[----:B------:R-:W-:Y:S01]  /*3c40*/  SEL R2, R2, RZ, P5 ;  /* 0x000000ff02027207 */ /* 0x000fe20002800000 */
[----:B------:R-:W-:-:S10]  /*3c50*/  UMOV UR25, 0x10000000 ;  /* 0x1000000000197882 */ /* 0x000fd40000000000 */
[----:B------:R-:W-:Y:S01]  /*3c60*/  @P2 IMAD.U32 R13, RZ, RZ, UR4 ;  /* 0x00000004ff0d2e24 */ /* 0x000fe2000f8e00ff */
[----:B------:R-:W-:Y:S01]  /*3c70*/  ULDC.64 UR4, c[0x0][0x3c8] ;  /* 0x0000f20000047ab9 */ /* 0x000fe20000000a00 */
[----:B-1----:R-:W-:Y:S02]  /*3c80*/  IMAD R11, R7, R14, R11 ;  /* 0x0000000e070b7224 */ /* 0x002fe400078e020b */
[----:B------:R-:W-:Y:S01]  /*3c90*/  IMAD R10, R9, UR5, R10 ;  /* 0x00000005090a7c24 */ /* 0x000fe2000f8e020a */
[----:B------:R-:W-:Y:S02]  /*3ca0*/  @P2 R2UR UR13, R13 ;  /* 0x000000000d0d22ca */ /* 0x000fe400000e0000 */
[----:B------:R-:W0:Y:S01]  /*3cb0*/  LDC R13, c[0x0][0x400] ;  /* 0x00010000ff0d7b82 */ /* 0x000e220000000800 */
[----:B------:R-:W-:Y:S02]  /*3cc0*/  IMAD.U32 R11, R11, 0x20, R10 ;  /* 0x000000200b0b7824 */ /* 0x000fe400078e000a */
[----:B------:R-:W-:-:S05]  /*3cd0*/  VIADD R10, R8, 0x1 ;  /* 0x00000001080a7836 */ /* 0x000fca0000000000 */
[----:B------:R-:W-:-:S03]  /*3ce0*/  ISETP.NE.AND P2, PT, R10, UR15, PT ;  /* 0x0000000f0a007c0c */ /* 0x000fc6000bf45270 */
[----:B------:R-:W-:Y:S02]  /*3cf0*/  UIMAD.WIDE.U32 UR6, UR13, UR8, URZ ;  /* 0x000000080d0672a5 */ /* 0x000fe4000f8e003f */
[----:B------:R-:W-:Y:S01]  /*3d00*/  UMOV UR5, UR13 ;  /* 0x0000000d00057c82 */ /* 0x000fe20008000000 */
[----:B------:R-:W-:Y:S02]  /*3d10*/  UIADD3 UR6, UP1, UR26, 0xf0, URZ ;  /* 0x000000f01a067890 */ /* 0x000fe4000ff3e03f */
[----:B------:R-:W-:Y:S02]  /*3d20*/  @UP0 USHF.R.U32.HI UR5, URZ, UR9, UR7 ;  /* 0x000000093f050299 */ /* 0x000fe40008011607 */
[----:B------:R-:W-:Y:S02]  /*3d30*/  UIADD3 UR7, -UR13, URZ, URZ ;  /* 0x0000003f0d077290 */ /* 0x000fe4000fffe13f */
[----:B------:R-:W-:Y:S01]  /*3d40*/  UISETP.NE.AND UP0, UPT, UR23, 0x1, UPT ;  /* 0x000000011700788c */ /* 0x000fe2000bf05270 */
[----:B------:R-:W-:-:S02]  /*3d50*/  ULDC.64 UR8, c[0x0][0x3c0] ;  /* 0x0000f00000087ab9 */ /* 0x000fc40000000a00 */
[----:B------:R-:W-:Y:S01]  /*3d60*/  UMOV UR22, UR5 ;  /* 0x0000000500167c82 */ /* 0x000fe20008000000 */
[----:B0-----:R-:W-:Y:S01]  /*3d70*/  IMAD R8, R6, R15, R13 ;  /* 0x0000000f06087224 */ /* 0x001fe200078e020d */
[----:B------:R-:W-:Y:S01]  /*3d80*/  UIADD3 UR26, UP2, UR26, 0x270, URZ ;  /* 0x000002701a1a7890 */ /* 0x000fe2000ff5e03f */
[----:B------:R-:W-:Y:S02]  /*3d90*/  VIADD R13, R9, 0x1 ;  /* 0x00000001090d7836 */ /* 0x000fe40000000000 */
[----:B------:R-:W-:Y:S01]  /*3da0*/  IMAD R12, R12, UR7, R19 ;  /* 0x000000070c0c7c24 */ /* 0x000fe2000f8e0213 */
[----:B------:R-:W-:Y:S01]  /*3db0*/  UIADD3 UR7, -UR5, URZ, URZ ;  /* 0x0000003f05077290 */ /* 0x000fe2000fffe13f */
[----:B------:R-:W-:Y:S01]  /*3dc0*/  @P2 IMAD.MOV R13, RZ, RZ, R9 ;  /* 0x000000ffff0d2224 */ /* 0x000fe200078e0209 */
[----:B------:R-:W-:Y:S01]  /*3dd0*/  @UP0 ULDC UR10, c[0x0][0x39c] ;  /* 0x0000e700000a0ab9 */ /* 0x000fe20000000800 */
[----:B------:R-:W-:Y:S01]  /*3de0*/  IMAD.U32 R8, R8, 0x400, R11 ;  /* 0x0000040008087824 */ /* 0x000fe200078e000b */
[----:B------:R-:W-:Y:S01]  /*3df0*/  R2UR UR19, R12 ;  /* 0x000000000c1372ca */ /* 0x000fe200000e0000 */
[----:B------:R-:W-:Y:S01]  /*3e00*/  UIMAD.WIDE.U32 UR10, UR5, UR10, URZ ;  /* 0x0000000a050a72a5 */ /* 0x000fe2000f8e003f */
[----:B--2---:R-:W-:Y:S01]  /*3e10*/  ISETP.NE.AND P3, PT, R13, R20, PT ;  /* 0x000000140d00720c */ /* 0x004fe20003f65270 */
[----:B------:R-:W-:Y:S01]  /*3e20*/  @UP0 ULDC UR29, c[0x0][0x3a0] ;  /* 0x0000e800001d0ab9 */ /* 0x000fe20000000800 */
[----:B------:R-:W-:Y:S01]  /*3e30*/  R2UR UR28, R8 ;  /* 0x00000000081c72ca */ /* 0x000fe200000e0000 */
[----:B------:R-:W-:Y:S01]  /*3e40*/  @UP0 USHF.R.U32.HI UR22, URZ, UR29, UR11 ;  /* 0x0000001d3f160299 */ /* 0x000fe2000801160b */
[C---:B------:R-:W-:Y:S01]  /*3e50*/  VIADD R12, R7.reuse, 0x1 ;  /* 0x00000001070c7836 */ /* 0x040fe20000000000 */
[----:B------:R-:W-:Y:S01]  /*3e60*/  UIMAD UR7, UR14, UR7, UR13 ;  /* 0x000000070e0772a4 */ /* 0x000fe2000f8e020d */
[----:B------:R-:W-:Y:S01]  /*3e70*/  R2UR UR13, R7 ;  /* 0x00000000070d72ca */ /* 0x000fe200000e0000 */
[----:B------:R-:W-:Y:S01]  /*3e80*/  UMOV UR11, UR18 ;  /* 0x00000012000b7c82 */ /* 0x000fe20008000000 */
[----:B------:R-:W-:Y:S01]  /*3e90*/  R2UR UR10, R16 ;  /* 0x00000000100a72ca */ /* 0x000fe200000e0000 */
[----:B------:R-:W-:Y:S01]  /*3ea0*/  UIMAD UR20, UR7, UR9, UR20 ;  /* 0x00000009071472a4 */ /* 0x000fe2000f8e0214 */
[C---:B------:R-:W-:Y:S01]  /*3eb0*/  R2UR UR14, R6.reuse ;  /* 0x00000000060e72ca */ /* 0x040fe200000e0000 */
[----:B------:R-:W-:Y:S01]  /*3ec0*/  UIMAD UR19, UR19, UR8, UR12 ;  /* 0x00000008131372a4 */ /* 0x000fe2000f8e020c */
[----:B------:R-:W-:Y:S01]  /*3ed0*/  R2UR UR12, R9 ;  /* 0x00000000090c72ca */ /* 0x000fe200000e0000 */
[----:B------:R-:W-:Y:S01]  /*3ee0*/  UIADD3 UR8, -UR22, URZ, URZ ;  /* 0x0000003f16087290 */ /* 0x000fe2000fffe13f */
[----:B------:R-:W-:Y:S01]  /*3ef0*/  @P3 IMAD.MOV R12, RZ, RZ, R7 ;  /* 0x000000ffff0c3224 */ /* 0x000fe200078e0207 */
[----:B------:R-:W-:Y:S01]  /*3f00*/  UIADD3.X UR7, URZ, UR27, URZ, UP1, !UPT ;  /* 0x0000001b3f077290 */ /* 0x000fe20008ffe43f */
[----:B------:R-:W-:Y:S01]  /*3f10*/  SEL R8, RZ, 0x1, P5 ;  /* 0x00000001ff087807 */ /* 0x000fe20002800000 */
[----:B------:R-:W-:Y:S01]  /*3f20*/  UIMAD UR5, UR23, UR8, UR5 ;  /* 0x00000008170572a4 */ /* 0x000fe2000f8e0205 */
[----:B------:R-:W-:Y:S01]  /*3f30*/  VIADD R11, R6, 0x1 ;  /* 0x00000001060b7836 */ /* 0x000fe20000000000 */
[----:B------:R-:W-:Y:S01]  /*3f40*/  ISETP.NE.AND P4, PT, R12, R21, PT ;  /* 0x000000150c00720c */ /* 0x000fe20003f85270 */
[----:B------:R-:W-:Y:S01]  /*3f50*/  UIADD3 UR8, UR16, 0x1c000, URZ ;  /* 0x0001c00010087890 */ /* 0x000fe2000fffe03f */
[----:B------:R-:W-:Y:S01]  /*3f60*/  LOP3.LUT R5, R5, R8, RZ, 0x3c, !PT ;  /* 0x0000000805057212 */ /* 0x000fe200078e3cff */
[----:B------:R-:W-:Y:S01]  /*3f70*/  UIMAD UR21, UR5, UR4, UR21 ;  /* 0x00000004051572a4 */ /* 0x000fe2000f8e0215 */
[----:B------:R-:W-:Y:S01]  /*3f80*/  SEL R8, R10, RZ, P2 ;  /* 0x000000ff0a087207 */ /* 0x000fe20001000000 */
[----:B------:R-:W-:Y:S01]  /*3f90*/  UPRMT UR4, UR28, 0x5410, URZ ;  /* 0x000054101c047896 */ /* 0x000fe2000800003f */
[----:B------:R-:W-:Y:S01]  /*3fa0*/  SEL R9, R13, RZ, P3 ;  /* 0x000000ff0d097207 */ /* 0x000fe20001800000 */
[----:B------:R-:W-:Y:S01]  /*3fb0*/  UIADD3.X UR27, URZ, UR27, URZ, UP2, !UPT ;  /* 0x0000001b3f1b7290 */ /* 0x000fe200097fe43f */
[----:B------:R-:W-:Y:S01]  /*3fc0*/  SEL R7, R12, RZ, P4 ;  /* 0x000000ff0c077207 */ /* 0x000fe20002000000 */
[----:B------:R-:W-:-:S04]  /*3fd0*/  UMOV UR9, UR17 ;  /* 0x0000001100097c82 */ /* 0x000fc80008000000 */
[----:B------:R-:W-:Y:S01]  /*3fe0*/  @P4 IMAD.MOV R11, RZ, RZ, R6 ;  /* 0x000000ffff0b4224 */ /* 0x000fe200078e0206 */
[----:B------:R0:W-:Y:S03]  /*3ff0*/  UTMALDG.5D.IM2COL [UR16], [UR6], UR4 ;  /* 0x00000010060073b4 */ /* 0x0001e60008060004 */
[----:B------:R-:W-:Y:S01]  /*4000*/  IMAD.MOV.U32 R6, RZ, RZ, R11 ;  /* 0x000000ffff067224 */ /* 0x000fe200078e000b */
[----:B------:R0:W-:Y:S02]  /*4010*/  UTMALDG.5D [UR8], [UR26], desc[UR24] ;  /* 0x000018081a0075b4 */ /* 0x0001e40008021000 */
[----:B0-----:R-:W-:Y:S05]  /*4020*/  @P6 BRA `(.L_x_87) ;  /* 0xfffffff800586947 */ /* 0x001fea000383ffff */
.L_x_83:
[----:B------:R-:W-:Y:S01]  /*4030*/  ISETP.GE.U32.AND P2, PT, R4, 0x1c, PT ;  /* 0x0000001c0400780c */ /* 0x000fe20003f46070 */
[----:B------:R-:W-:Y:S05]  /*4040*/  WARPSYNC.ALL ;  /* 0x0000000000007948 */ /* 0x000fea0003800000 */
[----:B------:R-:W-:-:S07]  /*4050*/  ELECT P1, URZ, PT ;  /* 0x00000000003f782f */ /* 0x000fce0003820000 */
[----:B------:R-:W-:-:S05]  /*4060*/  @P2 SHF.R.U32.HI R6, RZ, 0x2, R4 ;  /* 0x00000002ff062819 */ /* 0x000fca0000011604 */
[----:B------:R-:W-:-:S05]  /*4070*/  @P2 IMAD.WIDE.U32 R6, R6, 0x24924925, RZ ;  /* 0x2492492506062825 */ /* 0x000fca00078e00ff */
[----:B------:R-:W-:-:S04]  /*4080*/  @P2 LOP3.LUT R6, R7, 0x1, RZ, 0xc0, !PT ;  /* 0x0000000107062812 */ /* 0x000fc800078ec0ff */
[----:B------:R-:W-:Y:S01]  /*4090*/  @P2 ISETP.NE.U32.AND P0, PT, R6, 0x1, PT ;  /* 0x000000010600280c */ /* 0x000fe20003f05070 */
[----:B------:R-:W-:-:S12]  /*40a0*/  @!P1 EXIT ;  /* 0x000000000000994d */ /* 0x000fd80003800000 */
[----:B------:R-:W-:Y:S01]  /*40b0*/  LOP3.LUT R3, R3, 0x2, RZ, 0xfc, !PT ;  /* 0x0000000203037812 */ /* 0x000fe200078efcff */
[----:B------:R-:W-:Y:S01]  /*40c0*/  IMAD.MOV.U32 R5, RZ, RZ, 0x1 ;  /* 0x00000001ff057424 */ /* 0x000fe200078e00ff */
[----:B------:R-:W-:Y:S02]  /*40d0*/  @P2 ISETP.NE.U32.AND.EX P0, PT, RZ, RZ, PT, P0 ;  /* 0x000000ffff00220c */ /* 0x000fe40003f05100 */
[----:B------:R-:W-:Y:S02]  /*40e0*/  ISETP.NE.AND P1, PT, R3, 0x3, PT ;  /* 0x000000030300780c */ /* 0x000fe40003f25270 */
[----:B------:R-:W-:-:S11]  /*40f0*/  @P2 SEL R5, RZ, 0x1, !P0 ;  /* 0x00000001ff052807 */ /* 0x000fd60004000000 */
[----:B------:R-:W-:Y:S05]  /*4100*/  @!P1 BRA `(.L_x_88) ;  /* 0x0000000000049947 */ /* 0x000fea0003800000 */
[----:B------:R-:W-:Y:S01]  /*4110*/  BPT.TRAP 0x1 ;  /* 0x000000040000795c */ /* 0x000fe20000300000 */
.L_x_88:
[----:B------:R-:W0:Y:S01]  /*4120*/  S2R R7, SR_CgaCtaId ;  /* 0x0000000000077919 */ /* 0x000e220000008800 */
[----:B---3-5:R-:W-:Y:S02]  /*4130*/  SHF.R.U32.HI R2, RZ, 0x2, R4 ;  /* 0x00000002ff027819 */ /* 0x028fe40000011604 */
[----:B-1----:R-:W-:-:S03]  /*4140*/  MOV R0, 0x400 ;  /* 0x0000040000007802 */ /* 0x002fc60000000f00 */
[----:B------:R-:W-:-:S04]  /*4150*/  IMAD.WIDE.U32 R2, R2, 0x24924925, RZ ;  /* 0x2492492502027825 */ /* 0x000fc800078e00ff */
[----:B------:R-:W-:Y:S01]  /*4160*/  IMAD R3, R3, -0x1c, R4 ;  /* 0xffffffe403037824 */ /* 0x000fe200078e0204 */
[----:B0-----:R-:W-:Y:S02]  /*4170*/  LEA R0, R7, R0, 0x18 ;  /* 0x0000000007007211 */ /* 0x001fe400078ec0ff */
[----:B------:R-:W-:-:S03]  /*4180*/  SHF.L.U32 R7, R5, 0x1f, RZ ;  /* 0x0000001f05077819 */ /* 0x000fc600000006ff */
[----:B------:R-:W-:-:S04]  /*4190*/  VIADD R0, R0, 0x380e0 ;  /* 0x000380e000007836 */ /* 0x000fc80000000000 */
[----:B------:R-:W-:-:S07]  /*41a0*/  IMAD R2, R3, 0x8, R0 ;  /* 0x0000000803027824 */ /* 0x000fce00078e0200 */
.L_x_89:
[----:B0-----:R0:W1:Y:S02]  /*41b0*/  SYNCS.PHASECHK.TRANS64.TRYWAIT P0, [R2+URZ], R7 ;  /* 0x00000007020075a7 */ /* 0x001064000800017f */
[----:B-1----:R-:W-:Y:S05]  /*41c0*/  @!P0 NANOSLEEP.SYNCS 0x989680 ;  /* 0x009896800000895d */ /* 0x002fea0003900000 */
[----:B------:R-:W1:Y:S02]  /*41d0*/  @!P0 SYNCS.PHASECHK.TRANS64 P0, [R2+URZ], R7 ;  /* 0x00000007020085a7 */ /* 0x000e64000800007f */
[----:B-1----:R-:W-:Y:S05]  /*41e0*/  @!P0 BRA `(.L_x_89) ;  /* 0xfffffffc00f08947 */ /* 0x002fea000383ffff */
[----:B------:R-:W-:-:S05]  /*41f0*/  VIADD R3, R3, 0x1 ;  /* 0x0000000103037836 */ /* 0x000fca0000000000 */
[----:B------:R-:W-:-:S04]  /*4200*/  ISETP.NE.AND P0, PT, R3, 0x1c, PT ;  /* 0x0000001c0300780c */ /* 0x000fc80003f05270 */
[----:B0-----:R-:W-:Y:S02]  /*4210*/  SEL R2, RZ, 0x1, P0 ;  /* 0x00000001ff027807 */ /* 0x001fe40000000000 */
[----:B------:R-:W-:Y:S02]  /*4220*/  SEL R3, R3, RZ, P0 ;  /* 0x000000ff03037207 */ /* 0x000fe40000000000 */
[----:B------:R-:W-:-:S03]  /*4230*/  LOP3.LUT R7, R5, R2, RZ, 0x3c, !PT ;  /* 0x0000000205077212 */ /* 0x000fc600078e3cff */
[----:B------:R-:W-:Y:S01]  /*4240*/  IMAD R2, R3, 0x8, R0 ;  /* 0x0000000803027824 */ /* 0x000fe200078e0200 */
[----:B------:R-:W-:-:S07]  /*4250*/  SHF.L.U32 R5, R7, 0x1f, RZ ;  /* 0x0000001f07057819 */ /* 0x000fce00000006ff */
.L_x_90:
        /* <DEDUP_REMOVED lines=11> */
.L_x_91:
        /* <DEDUP_REMOVED lines=11> */
.L_x_92:
        /* <DEDUP_REMOVED lines=11> */
.L_x_93:
        /* <DEDUP_REMOVED lines=11> */
.L_x_94:
        /* <DEDUP_REMOVED lines=11> */
.L_x_95:
        /* <DEDUP_REMOVED lines=11> */
.L_x_96:
        /* <DEDUP_REMOVED lines=11> */
.L_x_97:
        /* <DEDUP_REMOVED lines=11> */
.L_x_98:
        /* <DEDUP_REMOVED lines=11> */
.L_x_99:
        /* <DEDUP_REMOVED lines=11> */
.L_x_100:
        /* <DEDUP_REMOVED lines=11> */
.L_x_101:
        /* <DEDUP_REMOVED lines=11> */
.L_x_102:
        /* <DEDUP_REMOVED lines=11> */
.L_x_103:
        /* <DEDUP_REMOVED lines=11> */
.L_x_104:
        /* <DEDUP_REMOVED lines=11> */
.L_x_105:
        /* <DEDUP_REMOVED lines=11> */
.L_x_106:
        /* <DEDUP_REMOVED lines=11> */
.L_x_107:
        /* <DEDUP_REMOVED lines=11> */
.L_x_108:
        /* <DEDUP_REMOVED lines=11> */
.L_x_109:
        /* <DEDUP_REMOVED lines=11> */
.L_x_110:
        /* <DEDUP_REMOVED lines=11> */
.L_x_111:
        /* <DEDUP_REMOVED lines=11> */
.L_x_112:
        /* <DEDUP_REMOVED lines=11> */
.L_x_113:
        /* <DEDUP_REMOVED lines=11> */
.L_x_114:
        /* <DEDUP_REMOVED lines=11> */
.L_x_115:
        /* <DEDUP_REMOVED lines=11> */
.L_x_116:
[----:B0-----:R0:W1:Y:S02]  /*5440*/  SYNCS.PHASECHK.TRANS64.TRYWAIT P0, [R3+URZ], R0 ;  /* 0x00000000030075a7 */ /* 0x001064000800017f */
[----:B-1----:R-:W-:Y:S05]  /*5450*/  @!P0 NANOSLEEP.SYNCS 0x989680 ;  /* 0x009896800000895d */ /* 0x002fea0003900000 */
[----:B------:R-:W1:Y:S02]  /*5460*/  @!P0 SYNCS.PHASECHK.TRANS64 P0, [R3+URZ], R0 ;  /* 0x00000000030085a7 */ /* 0x000e64000800007f */
[----:B-1----:R-:W-:Y:S05]  /*5470*/  @P0 EXIT ;  /* 0x000000000000094d */ /* 0x002fea0003800000 */
[----:B------:R-:W-:Y:S05]  /*5480*/  BRA `(.L_x_116) ;  /* 0xfffffffc00ec7947 */ /* 0x000fea000383ffff */
.L_x_117:
[----:B------:R-:W-:-:S00]  /*5490*/  BRA `(.L_x_117) ;  /* 0xfffffffc00fc7947 */ /* 0x000fc0000383ffff */
[----:B------:R-:W-:-:S00]  /*54a0*/  NOP ;  /* 0x0000000000007918 */ /* 0x000fc00000000000 */
        /* <DEDUP_REMOVED lines=13> */
.L_x_118:


//--------------------- .nv.shared._ZN7cutlass13device_kernelINS_4conv6kernel13ConvUniversalINS1_16ConvProblemShapeILNS1_8OperatorE1ELi3EEENS1_10collective14CollectiveConvINS1_46MainloopSm90TmaGmmaWarpSpecializedImplicitGemmILS5_1ELi28ELi3EN4cute5tupleIJNSA_1CILi1EEESD_SD_EEENS1_36KernelImplicitTmaWarpSpecializedSm90ELi1EEENSB_IJNSC_ILi64EEESH_NSB_IJNSC_ILi32EEEEEEEEENS_10bfloat16_tESL_NSA_8TiledMMAINSA_8MMA_AtomIJNSA_4SM904GMMA27MMA_64x64x16_F32BF16BF16_SSILNSP_5MajorE0ELSR_1ELNSP_7ScaleInE1ELSS_1EEEEEENSA_6LayoutISE_NSB_IJNSC_ILi0EEESW_SW_EEEEENSB_IJNSA_10UnderscoreESZ_SZ_EEEEENS7_6detail26Sm90ImplicitGemmTileTraitsINSA_20SM90_TMA_LOAD_IM2COLENSA_14ComposedLayoutINSA_7SwizzleILi2ELi4ELi3EEENSA_18smem_ptr_flag_bitsILi16EEENSV_INSB_IJNSB_IJNSC_ILi8EEES1A_EEENSB_IJSI_SD_EEENSB_IJSD_NSC_ILi28EEEEEEEEENSB_IJNSB_IJSI_NSC_ILi256EEEEEENSB_IJSD_SW_EEENSB_IJSW_NSC_ILi2048EEEEEEEEEEEEEvEENS13_INSA_13SM90_TMA_LOADENS15_INS16_ILi3ELi4ELi3EEES19_NSV_INSB_IJNSB_IJSH_SD_EEENSB_IJS1A_NSC_ILi4EEEEEES1E_EEENSB_IJS1I_NSB_IJSH_NSC_ILi512EEEEEES1K_EEEEEEEvEEEENS_8epilogue10collective6detail29Sm90TmaWarpSpecializedAdapterINS23_15DefaultEpilogueISL_NSB_IJNSB_IJllllEEESD_SW_EEES28_NS22_6thread17LinearCombinationISL_Li1EffLNS29_9ScaleType4KindE0ELNS_15FloatRoundStyleE2ESL_EENS_4gemm15EpilogueDefaultEEEEEvvEEEEvNT_6ParamsE --------------------------
	.section	.nv.shared._ZN7cutlass13device_kernelINS_4conv6kernel13ConvUniversalINS1_16ConvProblemShapeILNS1_8OperatorE1ELi3EEENS1_10collective14CollectiveConvINS1_46MainloopSm90TmaGmmaWarpSpecializedImplicitGemmILS5_1ELi28ELi3EN4cute5tupleIJNSA_1CILi1EEESD_SD_EEENS1_36KernelImplicitTmaWarpSpecializedSm90ELi1EEENSB_IJNSC_ILi64EEESH_NSB_IJNSC_ILi32EEEEEEEEENS_10bfloat16_tESL_NSA_8TiledMMAINSA_8MMA_AtomIJNSA_4SM904GMMA27MMA_64x64x16_F32BF16BF16_SSILNSP_5MajorE0ELSR_1ELNSP_7ScaleInE1ELSS_1EEEEEENSA_6LayoutISE_NSB_IJNSC_ILi0EEESW_SW_EEEEENSB_IJNSA_10UnderscoreESZ_SZ_EEEEENS7_6detail26Sm90ImplicitGemmTileTraitsINSA_20SM90_TMA_LOAD_IM2COLENSA_14ComposedLayoutINSA_7SwizzleILi2ELi4ELi3EEENSA_18smem_ptr_flag_bitsILi16EEENSV_INSB_IJNSB_IJNSC_ILi8EEES1A_EEENSB_IJSI_SD_EEENSB_IJSD_NSC_ILi28EEEEEEEEENSB_IJNSB_IJSI_NSC_ILi256EEEEEENSB_IJSD_SW_EEENSB_IJSW_NSC_ILi2048EEEEEEEEEEEEEvEENS13_INSA_13SM90_TMA_LOADENS15_INS16_ILi3ELi4ELi3EEES19_NSV_INSB_IJNSB_IJSH_SD_EEENSB_IJS1A_NSC_ILi4EEEEEES1E_EEENSB_IJS1I_NSB_IJSH_NSC_ILi512EEEEEES1K_EEEEEEEvEEEENS_8epilogue10collective6detail29Sm90TmaWarpSpecializedAdapterINS23_15DefaultEpilogueISL_NSB_IJNSB_IJllllEEESD_SW_EEES28_NS22_6thread17LinearCombinationISL_Li1EffLNS29_9ScaleType4KindE0ELNS_15FloatRoundStyleE2ESL_EENS_4gemm15EpilogueDefaultEEEEEvvEEEEvNT_6ParamsE,"aw",@nobits
	.sectionflags	@""
	.align	16
	.zero		1024


//--------------------- .nv.shared.reserved.0     --------------------------
	.section	.nv.shared.reserved.0,"aw",@nobits
	.weak		__nv_reservedSMEM_offset_0_alias
	.size		__nv_reservedSMEM_offset_0_alias, 0, 0
	.other		__nv_reservedSMEM_offset_0_alias,@"STO_CUDA_RESERVED_SHARED STV_DEFAULT"
__nv_reservedSMEM_offset_0_alias:
	.zero		0


//--------------------- .nv.global                --------------------------
	.section	.nv.global,"aw",@nobits
.nv.global:
	.type		_ZN39_INTERNAL_7ab8c293_4_k_cu_675a2ec8_25014cute1_E,@object
	.size		_ZN39_INTERNAL_7ab8c293_4_k_cu_675a2ec8_25014cute1_E,(_ZN39_INTERNAL_7ab8c293_4_k_cu_675a2ec8_25014cuda3std3__45__cpo6cbeginE - _ZN39_INTERNAL_7ab8c293_4_k_cu_675a2ec8_25014cute1_E)
_ZN39_INTERNAL_7ab8c293_4_k_cu_675a2ec8_25014cute1_E:
	.zero		1
	.type		_ZN39_INTERNAL_7ab8c293_4_k_cu_675a2ec8_25014cuda3std3__45__cpo6cbeginE,@object
	.size		_ZN39_INTERNAL_7ab8c293_4_k_cu_675a2ec8_25014cuda3std3__45__cpo6cbeginE,(_ZN39_INTERNAL_7ab8c293_4_k_cu_675a2ec8_25014cuda3std3__48in_placeE - _ZN39_INTERNAL_7ab8c293_4_k_cu_675a2ec8_25014cuda3std3__45__cpo6cbeginE)
_ZN39_INTERNAL_7ab8c293_4_k_cu_675a2ec8_25014cuda3std3__45__cpo6cbeginE:
	.zero		1
	.type		_ZN39_INTERNAL_7ab8c293_4_k_cu_675a2ec8_25014cuda3std3__48in_placeE,@object
	.size		_ZN39_INTERNAL_7ab8c293_4_k_cu_675a2ec8_25014cuda3std3__48in_placeE,(_ZN39_INTERNAL_7ab8c293_4_k_cu_675a2ec8_25014cuda3std6ranges3__45__cpo9iter_moveE - _ZN39_INTERNAL_7ab8c293_4_k_cu_675a2ec8_25014cuda3std3__48in_placeE)
_ZN39_INTERNAL_7ab8c293_4_k_cu_675a2ec8_25014cuda3std3__48in_placeE:
	.zero		1
	.type		_ZN39_INTERNAL_7ab8c293_4_k_cu_675a2ec8_25014cuda3std6ranges3__45__cpo9iter_moveE,@object
	.size		_ZN39_INTERNAL_7ab8c293_4_k_cu_675a2ec8_25014cuda3std6ranges3__45__cpo9iter_moveE,(_ZN39_INTERNAL_7ab8c293_4_k_cu_675a2ec8_25014cuda3std3__45__cpo5beginE - _ZN39_INTERNAL_7ab8c293_4_k_cu_675a2ec8_25014cuda3std6ranges3__45__cpo9iter_moveE)
_ZN39_INTERNAL_7ab8c293_4_k_cu_675a2ec8_25014cuda3std6ranges3__45__cpo9iter_moveE:
	.zero		1
	.type		_ZN39_INTERNAL_7ab8c293_4_k_cu_675a2ec8_25014cuda3std3__45__cpo5beginE,@object
	.size		_ZN39_INTERNAL_7ab8c293_4_k_cu_675a2ec8_25014cuda3std3__45__cpo5beginE,(_ZN39_INTERNAL_7ab8c293_4_k_cu_675a2ec8_25014cuda3std3__441_GLOBAL__N__7ab8c293_4_k_cu_675a2ec8_25016ignoreE - _ZN39_INTERNAL_7ab8c293_4_k_cu_675a2ec8_25014cuda3std3__45__cpo5beginE)
_ZN39_INTERNAL_7ab8c293_4_k_cu_675a2ec8_25014cuda3std3__45__cpo5beginE:
	.zero		1
	.type		_ZN39_INTERNAL_7ab8c293_4_k_cu_675a2ec8_25014cuda3std3__441_GLOBAL__N__7ab8c293_4_k_cu_675a2ec8_25016ignoreE,@object
	.size		_ZN39_INTERNAL_7ab8c293_4_k_cu_675a2ec8_25014cuda3std3__441_GLOBAL__N__7ab8c293_4_k_cu_675a2ec8_25016ignoreE,(_ZN39_INTERNAL_7ab8c293_4_k_cu_675a2ec8_25014cute7productE - _ZN39_INTERNAL_7ab8c293_4_k_cu_675a2ec8_25014cuda3std3__441_GLOBAL__N__7ab8c293_4_k_cu_675a2ec8_25016ignoreE)
_ZN39_INTERNAL_7ab8c293_4_k_cu_675a2ec8_25014cuda3std3__441_GLOBAL__N__7ab8c293_4_k_cu_675a2ec8_25016ignoreE:
	.zero		1
	.type		_ZN39_INTERNAL_7ab8c293_4_k_cu_675a2ec8_25014cute7productE,@object
	.size		_ZN39_INTERNAL_7ab8c293_4_k_cu_675a2ec8_25014cute7productE,(_ZN39_INTERNAL_7ab8c293_4_k_cu_675a2ec8_25014cuda3std3__45__cpo3endE - _ZN39_INTERNAL_7ab8c293_4_k_cu_675a2ec8_25014cute7productE)
_ZN39_INTERNAL_7ab8c293_4_k_cu_675a2ec8_25014cute7productE:
	.zero		1
	.type		_ZN39_INTERNAL_7ab8c293_4_k_cu_675a2ec8_25014cuda3std3__45__cpo3endE,@object
	.size		_ZN39_INTERNAL_7ab8c293_4_k_cu_675a2ec8_25014cuda3std3__45__cpo3endE,(_ZN39_INTERNAL_7ab8c293_4_k_cu_675a2ec8_25014cuda3std3__419piecewise_constructE - _ZN39_INTERNAL_7ab8c293_4_k_cu_675a2ec8_25014cuda3std3__45__cpo3endE)
_ZN39_INTERNAL_7ab8c293_4_k_cu_675a2ec8_25014cuda3std3__45__cpo3endE:
	.zero		1
	.type		_ZN39_INTERNAL_7ab8c293_4_k_cu_675a2ec8_25014cuda3std3__419piecewise_constructE,@object
	.size		_ZN39_INTERNAL_7ab8c293_4_k_cu_675a2ec8_25014cuda3std3__419piecewise_constructE,(_ZN39_INTERNAL_7ab8c293_4_k_cu_675a2ec8_25014cuda3std3__45__cpo4cendE - _ZN39_INTERNAL_7ab8c293_4_k_cu_675a2ec8_25014cuda3std3__419piecewise_constructE)
_ZN39_INTERNAL_7ab8c293_4_k_cu_675a2ec8_25014cuda3std3__419piecewise_constructE:
	.zero		1
	.type		_ZN39_INTERNAL_7ab8c293_4_k_cu_675a2ec8_25014cuda3std3__45__cpo4cendE,@object
	.size		_ZN39_INTERNAL_7ab8c293_4_k_cu_675a2ec8_25014cuda3std3__45__cpo4cendE,(_ZN39_INTERNAL_7ab8c293_4_k_cu_675a2ec8_25014cuda3std6ranges3__45__cpo4swapE - _ZN39_INTERNAL_7ab8c293_4_k_cu_675a2ec8_25014cuda3std3__45__cpo4cendE)
_ZN39_INTERNAL_7ab8c293_4_k_cu_675a2ec8_25014cuda3std3__45__cpo4cendE:
	.zero		1
	.type		_ZN39_INTERNAL_7ab8c293_4_k_cu_675a2ec8_25014cuda3std6ranges3__45__cpo4swapE,@object
	.size		_ZN39_INTERNAL_7ab8c293_4_k_cu_675a2ec8_25014cuda3std6ranges3__45__cpo4swapE,(.L_7 - _ZN39_INTERNAL_7ab8c293_4_k_cu_675a2ec8_25014cuda3std6ranges3__45__cpo4swapE)
_ZN39_INTERNAL_7ab8c293_4_k_cu_675a2ec8_25014cuda3std6ranges3__45__cpo4swapE:
	.zero		1
.L_7:


//--------------------- .nv.constant0._ZN7cutlass13device_kernelINS_4conv6kernel13ConvUniversalINS1_16ConvProblemShapeILNS1_8OperatorE1ELi3EEENS1_10collective14CollectiveConvINS1_46MainloopSm90TmaGmmaWarpSpecializedImplicitGemmILS5_1ELi28ELi3EN4cute5tupleIJNSA_1CILi1EEESD_SD_EEENS1_36KernelImplicitTmaWarpSpecializedSm90ELi1EEENSB_IJNSC_ILi64EEESH_NSB_IJNSC_ILi32EEEEEEEEENS_10bfloat16_tESL_NSA_8TiledMMAINSA_8MMA_AtomIJNSA_4SM904GMMA27MMA_64x64x16_F32BF16BF16_SSILNSP_5MajorE0ELSR_1ELNSP_7ScaleInE1ELSS_1EEEEEENSA_6LayoutISE_NSB_IJNSC_ILi0EEESW_SW_EEEEENSB_IJNSA_10UnderscoreESZ_SZ_EEEEENS7_6detail26Sm90ImplicitGemmTileTraitsINSA_20SM90_TMA_LOAD_IM2COLENSA_14ComposedLayoutINSA_7SwizzleILi2ELi4ELi3EEENSA_18smem_ptr_flag_bitsILi16EEENSV_INSB_IJNSB_IJNSC_ILi8EEES1A_EEENSB_IJSI_SD_EEENSB_IJSD_NSC_ILi28EEEEEEEEENSB_IJNSB_IJSI_NSC_ILi256EEEEEENSB_IJSD_SW_EEENSB_IJSW_NSC_ILi2048EEEEEEEEEEEEEvEENS13_INSA_13SM90_TMA_LOADENS15_INS16_ILi3ELi4ELi3EEES19_NSV_INSB_IJNSB_IJSH_SD_EEENSB_IJS1A_NSC_ILi4EEEEEES1E_EEENSB_IJS1I_NSB_IJSH_NSC_ILi512EEEEEES1K_EEEEEEEvEEEENS_8epilogue10collective6detail29Sm90TmaWarpSpecializedAdapterINS23_15DefaultEpilogueISL_NSB_IJNSB_IJllllEEESD_SW_EEES28_NS22_6thread17LinearCombinationISL_Li1EffLNS29_9ScaleType4KindE0ELNS_15FloatRoundStyleE2ESL_EENS_4gemm15EpilogueDefaultEEEEEvvEEEEvNT_6ParamsE --------------------------
	.section	.nv.constant0._ZN7cutlass13device_kernelINS_4conv6kernel13ConvUniversalINS1_16ConvProblemShapeILNS1_8OperatorE1ELi3EEENS1_10collective14CollectiveConvINS1_46MainloopSm90TmaGmmaWarpSpecializedImplicitGemmILS5_1ELi28ELi3EN4cute5tupleIJNSA_1CILi1EEESD_SD_EEENS1_36KernelImplicitTmaWarpSpecializedSm90ELi1EEENSB_IJNSC_ILi64EEESH_NSB_IJNSC_ILi32EEEEEEEEENS_10bfloat16_tESL_NSA_8TiledMMAINSA_8MMA_AtomIJNSA_4SM904GMMA27MMA_64x64x16_F32BF16BF16_SSILNSP_5MajorE0ELSR_1ELNSP_7ScaleInE1ELSS_1EEEEEENSA_6LayoutISE_NSB_IJNSC_ILi0EEESW_SW_EEEEENSB_IJNSA_10UnderscoreESZ_SZ_EEEEENS7_6detail26Sm90ImplicitGemmTileTraitsINSA_20SM90_TMA_LOAD_IM2COLENSA_14ComposedLayoutINSA_7SwizzleILi2ELi4ELi3EEENSA_18smem_ptr_flag_bitsILi16EEENSV_INSB_IJNSB_IJNSC_ILi8EEES1A_EEENSB_IJSI_SD_EEENSB_IJSD_NSC_ILi28EEEEEEEEENSB_IJNSB_IJSI_NSC_ILi256EEEEEENSB_IJSD_SW_EEENSB_IJSW_NSC_ILi2048EEEEEEEEEEEEEvEENS13_INSA_13SM90_TMA_LOADENS15_INS16_ILi3ELi4ELi3EEES19_NSV_INSB_IJNSB_IJSH_SD_EEENSB_IJS1A_NSC_ILi4EEEEEES1E_EEENSB_IJS1I_NSB_IJSH_NSC_ILi512EEEEEES1K_EEEEEEEvEEEENS_8epilogue10collective6detail29Sm90TmaWarpSpecializedAdapterINS23_15DefaultEpilogueISL_NSB_IJNSB_IJllllEEESD_SW_EEES28_NS22_6thread17LinearCombinationISL_Li1EffLNS29_9ScaleType4KindE0ELNS_15FloatRoundStyleE2ESL_EENS_4gemm15EpilogueDefaultEEEEEvvEEEEvNT_6ParamsE,"a",@progbits
	.sectionflags	@""
	.align	4
.nv.constant0._ZN7cutlass13device_kernelINS_4conv6kernel13ConvUniversalINS1_16ConvProblemShapeILNS1_8OperatorE1ELi3EEENS1_10collective14CollectiveConvINS1_46MainloopSm90TmaGmmaWarpSpecializedImplicitGemmILS5_1ELi28ELi3EN4cute5tupleIJNSA_1CILi1EEESD_SD_EEENS1_36KernelImplicitTmaWarpSpecializedSm90ELi1EEENSB_IJNSC_ILi64EEESH_NSB_IJNSC_ILi32EEEEEEEEENS_10bfloat16_tESL_NSA_8TiledMMAINSA_8MMA_AtomIJNSA_4SM904GMMA27MMA_64x64x16_F32BF16BF16_SSILNSP_5MajorE0ELSR_1ELNSP_7ScaleInE1ELSS_1EEEEEENSA_6LayoutISE_NSB_IJNSC_ILi0EEESW_SW_EEEEENSB_IJNSA_10UnderscoreESZ_SZ_EEEEENS7_6detail26Sm90ImplicitGemmTileTraitsINSA_20SM90_TMA_LOAD_IM2COLENSA_14ComposedLayoutINSA_7SwizzleILi2ELi4ELi3EEENSA_18smem_ptr_flag_bitsILi16EEENSV_INSB_IJNSB_IJNSC_ILi8EEES1A_EEENSB_IJSI_SD_EEENSB_IJSD_NSC_ILi28EEEEEEEEENSB_IJNSB_IJSI_NSC_ILi256EEEEEENSB_IJSD_SW_EEENSB_IJSW_NSC_ILi2048EEEEEEEEEEEEEvEENS13_INSA_13SM90_TMA_LOADENS15_INS16_ILi3ELi4ELi3EEES19_NSV_INSB_IJNSB_IJSH_SD_EEENSB_IJS1A_NSC_ILi4EEEEEES1E_EEENSB_IJS1I_NSB_IJSH_NSC_ILi512EEEEEES1K_EEEEEEEvEEEENS_8epilogue10collective6detail29Sm90TmaWarpSpecializedAdapterINS23_15DefaultEpilogueISL_NSB_IJNSB_IJllllEEESD_SW_EEES28_NS22_6thread17LinearCombinationISL_Li1EffLNS29_9ScaleType4KindE0ELNS_15FloatRoundStyleE2ESL_EENS_4gemm15EpilogueDefaultEEEEEvvEEEEvNT_6ParamsE:
	.zero		1664


//--------------------- SYMBOLS --------------------------

	.type		.nv.reservedSmem.offset0,@object
	.size		.nv.reservedSmem.offset0,0x4
